//
// Generated by NVIDIA NVVM Compiler
//
// Compiler Build ID: CL-36424714
// Cuda compilation tools, release 13.0, V13.0.88
// Based on NVVM 20.0.0
//

.version 9.0
.target sm_100
.address_size 64

	// .globl	_ZN4cuda10fit_kernelENS_11cooc_matrixENS_6matrixES1_S1_S1_i
// _ZZN4cuda10fit_kernelENS_11cooc_matrixENS_6matrixES1_S1_S1_iE10d_left_vec has been demoted
// _ZZN4cuda10fit_kernelENS_11cooc_matrixENS_6matrixES1_S1_S1_iE11d_right_vec has been demoted
// _ZZN4cuda10fit_kernelENS_11cooc_matrixENS_6matrixES1_S1_S1_iE13d_update_left has been demoted
// _ZZN4cuda10fit_kernelENS_11cooc_matrixENS_6matrixES1_S1_S1_iE14d_update_right has been demoted
// _ZZN4cuda10fit_kernelENS_11cooc_matrixENS_6matrixES1_S1_S1_iE11d_bias_left has been demoted
// _ZZN4cuda10fit_kernelENS_11cooc_matrixENS_6matrixES1_S1_S1_iE12d_bias_right has been demoted
// _ZZN4cuda10fit_kernelENS_11cooc_matrixENS_6matrixES1_S1_S1_iE18d_update_bias_left has been demoted
// _ZZN4cuda10fit_kernelENS_11cooc_matrixENS_6matrixES1_S1_S1_iE19d_update_bias_right has been demoted
// _ZZN4cuda10fit_kernelENS_11cooc_matrixENS_6matrixES1_S1_S1_iE16pairwise_product has been demoted
// _ZZN4cuda10fit_kernelENS_11cooc_matrixENS_6matrixES1_S1_S1_iE4diff has been demoted

.visible .entry _ZN4cuda10fit_kernelENS_11cooc_matrixENS_6matrixES1_S1_S1_i(
	.param .align 8 .b8 _ZN4cuda10fit_kernelENS_11cooc_matrixENS_6matrixES1_S1_S1_i_param_0[16],
	.param .align 8 .b8 _ZN4cuda10fit_kernelENS_11cooc_matrixENS_6matrixES1_S1_S1_i_param_1[24],
	.param .align 8 .b8 _ZN4cuda10fit_kernelENS_11cooc_matrixENS_6matrixES1_S1_S1_i_param_2[24],
	.param .align 8 .b8 _ZN4cuda10fit_kernelENS_11cooc_matrixENS_6matrixES1_S1_S1_i_param_3[24],
	.param .align 8 .b8 _ZN4cuda10fit_kernelENS_11cooc_matrixENS_6matrixES1_S1_S1_i_param_4[24],
	.param .u32 _ZN4cuda10fit_kernelENS_11cooc_matrixENS_6matrixES1_S1_S1_i_param_5
)
{
	.reg .pred 	%p<17>;
	.reg .b32 	%r<99>;
	.reg .b32 	%f<319>;
	.reg .b64 	%rd<19>;
	.reg .b64 	%fd<39>;
	// demoted variable
	.shared .align 4 .b8 _ZZN4cuda10fit_kernelENS_11cooc_matrixENS_6matrixES1_S1_S1_iE10d_left_vec[256];
	// demoted variable
	.shared .align 4 .b8 _ZZN4cuda10fit_kernelENS_11cooc_matrixENS_6matrixES1_S1_S1_iE11d_right_vec[256];
	// demoted variable
	.shared .align 4 .b8 _ZZN4cuda10fit_kernelENS_11cooc_matrixENS_6matrixES1_S1_S1_iE13d_update_left[256];
	// demoted variable
	.shared .align 4 .b8 _ZZN4cuda10fit_kernelENS_11cooc_matrixENS_6matrixES1_S1_S1_iE14d_update_right[256];
	// demoted variable
	.shared .align 4 .f32 _ZZN4cuda10fit_kernelENS_11cooc_matrixENS_6matrixES1_S1_S1_iE11d_bias_left;
	// demoted variable
	.shared .align 4 .f32 _ZZN4cuda10fit_kernelENS_11cooc_matrixENS_6matrixES1_S1_S1_iE12d_bias_right;
	// demoted variable
	.shared .align 4 .f32 _ZZN4cuda10fit_kernelENS_11cooc_matrixENS_6matrixES1_S1_S1_iE18d_update_bias_left;
	// demoted variable
	.shared .align 4 .f32 _ZZN4cuda10fit_kernelENS_11cooc_matrixENS_6matrixES1_S1_S1_iE19d_update_bias_right;
	// demoted variable
	.shared .align 4 .b8 _ZZN4cuda10fit_kernelENS_11cooc_matrixENS_6matrixES1_S1_S1_iE16pairwise_product[256];
	// demoted variable
	.shared .align 4 .f32 _ZZN4cuda10fit_kernelENS_11cooc_matrixENS_6matrixES1_S1_S1_iE4diff;
	ld.param.u64 	%rd5, [_ZN4cuda10fit_kernelENS_11cooc_matrixENS_6matrixES1_S1_S1_i_param_4];
	ld.param.u64 	%rd6, [_ZN4cuda10fit_kernelENS_11cooc_matrixENS_6matrixES1_S1_S1_i_param_3];
	ld.param.u64 	%rd7, [_ZN4cuda10fit_kernelENS_11cooc_matrixENS_6matrixES1_S1_S1_i_param_2];
	ld.param.u64 	%rd8, [_ZN4cuda10fit_kernelENS_11cooc_matrixENS_6matrixES1_S1_S1_i_param_1];
	ld.param.u64 	%rd9, [_ZN4cuda10fit_kernelENS_11cooc_matrixENS_6matrixES1_S1_S1_i_param_0+8];
	cvta.to.global.u64 	%rd10, %rd9;
	cvta.to.global.u64 	%rd11, %rd8;
	cvta.to.global.u64 	%rd12, %rd7;
	cvta.to.global.u64 	%rd13, %rd6;
	cvta.to.global.u64 	%rd14, %rd5;
	mov.u32 	%r1, %tid.x;
	mov.u32 	%r6, %ctaid.x;
	mul.wide.u32 	%rd15, %r6, 12;
	add.s64 	%rd16, %rd10, %rd15;
	ld.global.u32 	%r7, [%rd16];
	ld.global.u32 	%r8, [%rd16+4];
	ld.global.f32 	%f1, [%rd16+8];
	shl.b32 	%r9, %r7, 6;
	add.s32 	%r10, %r9, %r1;
	mul.wide.u32 	%rd17, %r10, 4;
	add.s64 	%rd1, %rd11, %rd17;
	ld.global.f32 	%f8, [%rd1];
	shl.b32 	%r11, %r1, 2;
	mov.u32 	%r12, _ZZN4cuda10fit_kernelENS_11cooc_matrixENS_6matrixES1_S1_S1_iE10d_left_vec;
	add.s32 	%r2, %r12, %r11;
	st.shared.f32 	[%r2], %f8;
	shl.b32 	%r13, %r8, 6;
	add.s32 	%r14, %r13, %r1;
	mul.wide.u32 	%rd18, %r14, 4;
	add.s64 	%rd2, %rd12, %rd18;
	ld.global.f32 	%f9, [%rd2];
	mov.u32 	%r15, _ZZN4cuda10fit_kernelENS_11cooc_matrixENS_6matrixES1_S1_S1_iE11d_right_vec;
	add.s32 	%r3, %r15, %r11;
	st.shared.f32 	[%r3], %f9;
	add.s64 	%rd3, %rd13, %rd17;
	ld.global.f32 	%f10, [%rd3];
	mov.u32 	%r16, _ZZN4cuda10fit_kernelENS_11cooc_matrixENS_6matrixES1_S1_S1_iE13d_update_left;
	add.s32 	%r4, %r16, %r11;
	st.shared.f32 	[%r4], %f10;
	add.s64 	%rd4, %rd14, %rd18;
	ld.global.f32 	%f11, [%rd4];
	mov.u32 	%r17, _ZZN4cuda10fit_kernelENS_11cooc_matrixENS_6matrixES1_S1_S1_iE14d_update_right;
	add.s32 	%r5, %r17, %r11;
	st.shared.f32 	[%r5], %f11;
	bar.sync 	0;
	ld.shared.f32 	%f12, [%r2];
	ld.shared.f32 	%f13, [%r3];
	mul.f32 	%f14, %f12, %f13;
	mov.u32 	%r18, _ZZN4cuda10fit_kernelENS_11cooc_matrixENS_6matrixES1_S1_S1_iE16pairwise_product;
	add.s32 	%r19, %r18, %r11;
	st.shared.f32 	[%r19], %f14;
	bar.sync 	0;
	setp.ne.s32 	%p1, %r1, 0;
	@%p1 bra 	$L__BB0_2;
	ld.shared.f32 	%f15, [_ZZN4cuda10fit_kernelENS_11cooc_matrixENS_6matrixES1_S1_S1_iE16pairwise_product];
	add.f32 	%f16, %f15, 0f00000000;
	cvt.rzi.s32.f32 	%r20, %f16;
	ld.shared.f32 	%f17, [_ZZN4cuda10fit_kernelENS_11cooc_matrixENS_6matrixES1_S1_S1_iE16pairwise_product+4];
	cvt.rn.f32.s32 	%f18, %r20;
	add.f32 	%f19, %f17, %f18;
	cvt.rzi.s32.f32 	%r21, %f19;
	ld.shared.f32 	%f20, [_ZZN4cuda10fit_kernelENS_11cooc_matrixENS_6matrixES1_S1_S1_iE16pairwise_product+8];
	cvt.rn.f32.s32 	%f21, %r21;
	add.f32 	%f22, %f20, %f21;
	cvt.rzi.s32.f32 	%r22, %f22;
	ld.shared.f32 	%f23, [_ZZN4cuda10fit_kernelENS_11cooc_matrixENS_6matrixES1_S1_S1_iE16pairwise_product+12];
	cvt.rn.f32.s32 	%f24, %r22;
	add.f32 	%f25, %f23, %f24;
	cvt.rzi.s32.f32 	%r23, %f25;
	ld.shared.f32 	%f26, [_ZZN4cuda10fit_kernelENS_11cooc_matrixENS_6matrixES1_S1_S1_iE16pairwise_product+16];
	cvt.rn.f32.s32 	%f27, %r23;
	add.f32 	%f28, %f26, %f27;
	cvt.rzi.s32.f32 	%r24, %f28;
	ld.shared.f32 	%f29, [_ZZN4cuda10fit_kernelENS_11cooc_matrixENS_6matrixES1_S1_S1_iE16pairwise_product+20];
	cvt.rn.f32.s32 	%f30, %r24;
	add.f32 	%f31, %f29, %f30;
	cvt.rzi.s32.f32 	%r25, %f31;
	ld.shared.f32 	%f32, [_ZZN4cuda10fit_kernelENS_11cooc_matrixENS_6matrixES1_S1_S1_iE16pairwise_product+24];
	cvt.rn.f32.s32 	%f33, %r25;
	add.f32 	%f34, %f32, %f33;
	cvt.rzi.s32.f32 	%r26, %f34;
	ld.shared.f32 	%f35, [_ZZN4cuda10fit_kernelENS_11cooc_matrixENS_6matrixES1_S1_S1_iE16pairwise_product+28];
	cvt.rn.f32.s32 	%f36, %r26;
	add.f32 	%f37, %f35, %f36;
	cvt.rzi.s32.f32 	%r27, %f37;
	ld.shared.f32 	%f38, [_ZZN4cuda10fit_kernelENS_11cooc_matrixENS_6matrixES1_S1_S1_iE16pairwise_product+32];
	cvt.rn.f32.s32 	%f39, %r27;
	add.f32 	%f40, %f38, %f39;
	cvt.rzi.s32.f32 	%r28, %f40;
	ld.shared.f32 	%f41, [_ZZN4cuda10fit_kernelENS_11cooc_matrixENS_6matrixES1_S1_S1_iE16pairwise_product+36];
	cvt.rn.f32.s32 	%f42, %r28;
	add.f32 	%f43, %f41, %f42;
	cvt.rzi.s32.f32 	%r29, %f43;
	ld.shared.f32 	%f44, [_ZZN4cuda10fit_kernelENS_11cooc_matrixENS_6matrixES1_S1_S1_iE16pairwise_product+40];
	cvt.rn.f32.s32 	%f45, %r29;
	add.f32 	%f46, %f44, %f45;
	cvt.rzi.s32.f32 	%r30, %f46;
	ld.shared.f32 	%f47, [_ZZN4cuda10fit_kernelENS_11cooc_matrixENS_6matrixES1_S1_S1_iE16pairwise_product+44];
	cvt.rn.f32.s32 	%f48, %r30;
	add.f32 	%f49, %f47, %f48;
	cvt.rzi.s32.f32 	%r31, %f49;
	ld.shared.f32 	%f50, [_ZZN4cuda10fit_kernelENS_11cooc_matrixENS_6matrixES1_S1_S1_iE16pairwise_product+48];
	cvt.rn.f32.s32 	%f51, %r31;
	add.f32 	%f52, %f50, %f51;
	cvt.rzi.s32.f32 	%r32, %f52;
	ld.shared.f32 	%f53, [_ZZN4cuda10fit_kernelENS_11cooc_matrixENS_6matrixES1_S1_S1_iE16pairwise_product+52];
	cvt.rn.f32.s32 	%f54, %r32;
	add.f32 	%f55, %f53, %f54;
	cvt.rzi.s32.f32 	%r33, %f55;
	ld.shared.f32 	%f56, [_ZZN4cuda10fit_kernelENS_11cooc_matrixENS_6matrixES1_S1_S1_iE16pairwise_product+56];
	cvt.rn.f32.s32 	%f57, %r33;
	add.f32 	%f58, %f56, %f57;
	cvt.rzi.s32.f32 	%r34, %f58;
	ld.shared.f32 	%f59, [_ZZN4cuda10fit_kernelENS_11cooc_matrixENS_6matrixES1_S1_S1_iE16pairwise_product+60];
	cvt.rn.f32.s32 	%f60, %r34;
	add.f32 	%f61, %f59, %f60;
	cvt.rzi.s32.f32 	%r35, %f61;
	ld.shared.f32 	%f62, [_ZZN4cuda10fit_kernelENS_11cooc_matrixENS_6matrixES1_S1_S1_iE16pairwise_product+64];
	cvt.rn.f32.s32 	%f63, %r35;
	add.f32 	%f64, %f62, %f63;
	cvt.rzi.s32.f32 	%r36, %f64;
	ld.shared.f32 	%f65, [_ZZN4cuda10fit_kernelENS_11cooc_matrixENS_6matrixES1_S1_S1_iE16pairwise_product+68];
	cvt.rn.f32.s32 	%f66, %r36;
	add.f32 	%f67, %f65, %f66;
	cvt.rzi.s32.f32 	%r37, %f67;
	ld.shared.f32 	%f68, [_ZZN4cuda10fit_kernelENS_11cooc_matrixENS_6matrixES1_S1_S1_iE16pairwise_product+72];
	cvt.rn.f32.s32 	%f69, %r37;
	add.f32 	%f70, %f68, %f69;
	cvt.rzi.s32.f32 	%r38, %f70;
	ld.shared.f32 	%f71, [_ZZN4cuda10fit_kernelENS_11cooc_matrixENS_6matrixES1_S1_S1_iE16pairwise_product+76];
	cvt.rn.f32.s32 	%f72, %r38;
	add.f32 	%f73, %f71, %f72;
	cvt.rzi.s32.f32 	%r39, %f73;
	ld.shared.f32 	%f74, [_ZZN4cuda10fit_kernelENS_11cooc_matrixENS_6matrixES1_S1_S1_iE16pairwise_product+80];
	cvt.rn.f32.s32 	%f75, %r39;
	add.f32 	%f76, %f74, %f75;
	cvt.rzi.s32.f32 	%r40, %f76;
	ld.shared.f32 	%f77, [_ZZN4cuda10fit_kernelENS_11cooc_matrixENS_6matrixES1_S1_S1_iE16pairwise_product+84];
	cvt.rn.f32.s32 	%f78, %r40;
	add.f32 	%f79, %f77, %f78;
	cvt.rzi.s32.f32 	%r41, %f79;
	ld.shared.f32 	%f80, [_ZZN4cuda10fit_kernelENS_11cooc_matrixENS_6matrixES1_S1_S1_iE16pairwise_product+88];
	cvt.rn.f32.s32 	%f81, %r41;
	add.f32 	%f82, %f80, %f81;
	cvt.rzi.s32.f32 	%r42, %f82;
	ld.shared.f32 	%f83, [_ZZN4cuda10fit_kernelENS_11cooc_matrixENS_6matrixES1_S1_S1_iE16pairwise_product+92];
	cvt.rn.f32.s32 	%f84, %r42;
	add.f32 	%f85, %f83, %f84;
	cvt.rzi.s32.f32 	%r43, %f85;
	ld.shared.f32 	%f86, [_ZZN4cuda10fit_kernelENS_11cooc_matrixENS_6matrixES1_S1_S1_iE16pairwise_product+96];
	cvt.rn.f32.s32 	%f87, %r43;
	add.f32 	%f88, %f86, %f87;
	cvt.rzi.s32.f32 	%r44, %f88;
	ld.shared.f32 	%f89, [_ZZN4cuda10fit_kernelENS_11cooc_matrixENS_6matrixES1_S1_S1_iE16pairwise_product+100];
	cvt.rn.f32.s32 	%f90, %r44;
	add.f32 	%f91, %f89, %f90;
	cvt.rzi.s32.f32 	%r45, %f91;
	ld.shared.f32 	%f92, [_ZZN4cuda10fit_kernelENS_11cooc_matrixENS_6matrixES1_S1_S1_iE16pairwise_product+104];
	cvt.rn.f32.s32 	%f93, %r45;
	add.f32 	%f94, %f92, %f93;
	cvt.rzi.s32.f32 	%r46, %f94;
	ld.shared.f32 	%f95, [_ZZN4cuda10fit_kernelENS_11cooc_matrixENS_6matrixES1_S1_S1_iE16pairwise_product+108];
	cvt.rn.f32.s32 	%f96, %r46;
	add.f32 	%f97, %f95, %f96;
	cvt.rzi.s32.f32 	%r47, %f97;
	ld.shared.f32 	%f98, [_ZZN4cuda10fit_kernelENS_11cooc_matrixENS_6matrixES1_S1_S1_iE16pairwise_product+112];
	cvt.rn.f32.s32 	%f99, %r47;
	add.f32 	%f100, %f98, %f99;
	cvt.rzi.s32.f32 	%r48, %f100;
	ld.shared.f32 	%f101, [_ZZN4cuda10fit_kernelENS_11cooc_matrixENS_6matrixES1_S1_S1_iE16pairwise_product+116];
	cvt.rn.f32.s32 	%f102, %r48;
	add.f32 	%f103, %f101, %f102;
	cvt.rzi.s32.f32 	%r49, %f103;
	ld.shared.f32 	%f104, [_ZZN4cuda10fit_kernelENS_11cooc_matrixENS_6matrixES1_S1_S1_iE16pairwise_product+120];
	cvt.rn.f32.s32 	%f105, %r49;
	add.f32 	%f106, %f104, %f105;
	cvt.rzi.s32.f32 	%r50, %f106;
	ld.shared.f32 	%f107, [_ZZN4cuda10fit_kernelENS_11cooc_matrixENS_6matrixES1_S1_S1_iE16pairwise_product+124];
	cvt.rn.f32.s32 	%f108, %r50;
	add.f32 	%f109, %f107, %f108;
	cvt.rzi.s32.f32 	%r51, %f109;
	ld.shared.f32 	%f110, [_ZZN4cuda10fit_kernelENS_11cooc_matrixENS_6matrixES1_S1_S1_iE16pairwise_product+128];
	cvt.rn.f32.s32 	%f111, %r51;
	add.f32 	%f112, %f110, %f111;
	cvt.rzi.s32.f32 	%r52, %f112;
	ld.shared.f32 	%f113, [_ZZN4cuda10fit_kernelENS_11cooc_matrixENS_6matrixES1_S1_S1_iE16pairwise_product+132];
	cvt.rn.f32.s32 	%f114, %r52;
	add.f32 	%f115, %f113, %f114;
	cvt.rzi.s32.f32 	%r53, %f115;
	ld.shared.f32 	%f116, [_ZZN4cuda10fit_kernelENS_11cooc_matrixENS_6matrixES1_S1_S1_iE16pairwise_product+136];
	cvt.rn.f32.s32 	%f117, %r53;
	add.f32 	%f118, %f116, %f117;
	cvt.rzi.s32.f32 	%r54, %f118;
	ld.shared.f32 	%f119, [_ZZN4cuda10fit_kernelENS_11cooc_matrixENS_6matrixES1_S1_S1_iE16pairwise_product+140];
	cvt.rn.f32.s32 	%f120, %r54;
	add.f32 	%f121, %f119, %f120;
	cvt.rzi.s32.f32 	%r55, %f121;
	ld.shared.f32 	%f122, [_ZZN4cuda10fit_kernelENS_11cooc_matrixENS_6matrixES1_S1_S1_iE16pairwise_product+144];
	cvt.rn.f32.s32 	%f123, %r55;
	add.f32 	%f124, %f122, %f123;
	cvt.rzi.s32.f32 	%r56, %f124;
	ld.shared.f32 	%f125, [_ZZN4cuda10fit_kernelENS_11cooc_matrixENS_6matrixES1_S1_S1_iE16pairwise_product+148];
	cvt.rn.f32.s32 	%f126, %r56;
	add.f32 	%f127, %f125, %f126;
	cvt.rzi.s32.f32 	%r57, %f127;
	ld.shared.f32 	%f128, [_ZZN4cuda10fit_kernelENS_11cooc_matrixENS_6matrixES1_S1_S1_iE16pairwise_product+152];
	cvt.rn.f32.s32 	%f129, %r57;
	add.f32 	%f130, %f128, %f129;
	cvt.rzi.s32.f32 	%r58, %f130;
	ld.shared.f32 	%f131, [_ZZN4cuda10fit_kernelENS_11cooc_matrixENS_6matrixES1_S1_S1_iE16pairwise_product+156];
	cvt.rn.f32.s32 	%f132, %r58;
	add.f32 	%f133, %f131, %f132;
	cvt.rzi.s32.f32 	%r59, %f133;
	ld.shared.f32 	%f134, [_ZZN4cuda10fit_kernelENS_11cooc_matrixENS_6matrixES1_S1_S1_iE16pairwise_product+160];
	cvt.rn.f32.s32 	%f135, %r59;
	add.f32 	%f136, %f134, %f135;
	cvt.rzi.s32.f32 	%r60, %f136;
	ld.shared.f32 	%f137, [_ZZN4cuda10fit_kernelENS_11cooc_matrixENS_6matrixES1_S1_S1_iE16pairwise_product+164];
	cvt.rn.f32.s32 	%f138, %r60;
	add.f32 	%f139, %f137, %f138;
	cvt.rzi.s32.f32 	%r61, %f139;
	ld.shared.f32 	%f140, [_ZZN4cuda10fit_kernelENS_11cooc_matrixENS_6matrixES1_S1_S1_iE16pairwise_product+168];
	cvt.rn.f32.s32 	%f141, %r61;
	add.f32 	%f142, %f140, %f141;
	cvt.rzi.s32.f32 	%r62, %f142;
	ld.shared.f32 	%f143, [_ZZN4cuda10fit_kernelENS_11cooc_matrixENS_6matrixES1_S1_S1_iE16pairwise_product+172];
	cvt.rn.f32.s32 	%f144, %r62;
	add.f32 	%f145, %f143, %f144;
	cvt.rzi.s32.f32 	%r63, %f145;
	ld.shared.f32 	%f146, [_ZZN4cuda10fit_kernelENS_11cooc_matrixENS_6matrixES1_S1_S1_iE16pairwise_product+176];
	cvt.rn.f32.s32 	%f147, %r63;
	add.f32 	%f148, %f146, %f147;
	cvt.rzi.s32.f32 	%r64, %f148;
	ld.shared.f32 	%f149, [_ZZN4cuda10fit_kernelENS_11cooc_matrixENS_6matrixES1_S1_S1_iE16pairwise_product+180];
	cvt.rn.f32.s32 	%f150, %r64;
	add.f32 	%f151, %f149, %f150;
	cvt.rzi.s32.f32 	%r65, %f151;
	ld.shared.f32 	%f152, [_ZZN4cuda10fit_kernelENS_11cooc_matrixENS_6matrixES1_S1_S1_iE16pairwise_product+184];
	cvt.rn.f32.s32 	%f153, %r65;
	add.f32 	%f154, %f152, %f153;
	cvt.rzi.s32.f32 	%r66, %f154;
	ld.shared.f32 	%f155, [_ZZN4cuda10fit_kernelENS_11cooc_matrixENS_6matrixES1_S1_S1_iE16pairwise_product+188];
	cvt.rn.f32.s32 	%f156, %r66;
	add.f32 	%f157, %f155, %f156;
	cvt.rzi.s32.f32 	%r67, %f157;
	ld.shared.f32 	%f158, [_ZZN4cuda10fit_kernelENS_11cooc_matrixENS_6matrixES1_S1_S1_iE16pairwise_product+192];
	cvt.rn.f32.s32 	%f159, %r67;
	add.f32 	%f160, %f158, %f159;
	cvt.rzi.s32.f32 	%r68, %f160;
	ld.shared.f32 	%f161, [_ZZN4cuda10fit_kernelENS_11cooc_matrixENS_6matrixES1_S1_S1_iE16pairwise_product+196];
	cvt.rn.f32.s32 	%f162, %r68;
	add.f32 	%f163, %f161, %f162;
	cvt.rzi.s32.f32 	%r69, %f163;
	ld.shared.f32 	%f164, [_ZZN4cuda10fit_kernelENS_11cooc_matrixENS_6matrixES1_S1_S1_iE16pairwise_product+200];
	cvt.rn.f32.s32 	%f165, %r69;
	add.f32 	%f166, %f164, %f165;
	cvt.rzi.s32.f32 	%r70, %f166;
	ld.shared.f32 	%f167, [_ZZN4cuda10fit_kernelENS_11cooc_matrixENS_6matrixES1_S1_S1_iE16pairwise_product+204];
	cvt.rn.f32.s32 	%f168, %r70;
	add.f32 	%f169, %f167, %f168;
	cvt.rzi.s32.f32 	%r71, %f169;
	ld.shared.f32 	%f170, [_ZZN4cuda10fit_kernelENS_11cooc_matrixENS_6matrixES1_S1_S1_iE16pairwise_product+208];
	cvt.rn.f32.s32 	%f171, %r71;
	add.f32 	%f172, %f170, %f171;
	cvt.rzi.s32.f32 	%r72, %f172;
	ld.shared.f32 	%f173, [_ZZN4cuda10fit_kernelENS_11cooc_matrixENS_6matrixES1_S1_S1_iE16pairwise_product+212];
	cvt.rn.f32.s32 	%f174, %r72;
	add.f32 	%f175, %f173, %f174;
	cvt.rzi.s32.f32 	%r73, %f175;
	ld.shared.f32 	%f176, [_ZZN4cuda10fit_kernelENS_11cooc_matrixENS_6matrixES1_S1_S1_iE16pairwise_product+216];
	cvt.rn.f32.s32 	%f177, %r73;
	add.f32 	%f178, %f176, %f177;
	cvt.rzi.s32.f32 	%r74, %f178;
	ld.shared.f32 	%f179, [_ZZN4cuda10fit_kernelENS_11cooc_matrixENS_6matrixES1_S1_S1_iE16pairwise_product+220];
	cvt.rn.f32.s32 	%f180, %r74;
	add.f32 	%f181, %f179, %f180;
	cvt.rzi.s32.f32 	%r75, %f181;
	ld.shared.f32 	%f182, [_ZZN4cuda10fit_kernelENS_11cooc_matrixENS_6matrixES1_S1_S1_iE16pairwise_product+224];
	cvt.rn.f32.s32 	%f183, %r75;
	add.f32 	%f184, %f182, %f183;
	cvt.rzi.s32.f32 	%r76, %f184;
	ld.shared.f32 	%f185, [_ZZN4cuda10fit_kernelENS_11cooc_matrixENS_6matrixES1_S1_S1_iE16pairwise_product+228];
	cvt.rn.f32.s32 	%f186, %r76;
	add.f32 	%f187, %f185, %f186;
	cvt.rzi.s32.f32 	%r77, %f187;
	ld.shared.f32 	%f188, [_ZZN4cuda10fit_kernelENS_11cooc_matrixENS_6matrixES1_S1_S1_iE16pairwise_product+232];
	cvt.rn.f32.s32 	%f189, %r77;
	add.f32 	%f190, %f188, %f189;
	cvt.rzi.s32.f32 	%r78, %f190;
	ld.shared.f32 	%f191, [_ZZN4cuda10fit_kernelENS_11cooc_matrixENS_6matrixES1_S1_S1_iE16pairwise_product+236];
	cvt.rn.f32.s32 	%f192, %r78;
	add.f32 	%f193, %f191, %f192;
	cvt.rzi.s32.f32 	%r79, %f193;
	ld.shared.f32 	%f194, [_ZZN4cuda10fit_kernelENS_11cooc_matrixENS_6matrixES1_S1_S1_iE16pairwise_product+240];
	cvt.rn.f32.s32 	%f195, %r79;
	add.f32 	%f196, %f194, %f195;
	cvt.rzi.s32.f32 	%r80, %f196;
	ld.shared.f32 	%f197, [_ZZN4cuda10fit_kernelENS_11cooc_matrixENS_6matrixES1_S1_S1_iE16pairwise_product+244];
	cvt.rn.f32.s32 	%f198, %r80;
	add.f32 	%f199, %f197, %f198;
	cvt.rzi.s32.f32 	%r81, %f199;
	ld.shared.f32 	%f200, [_ZZN4cuda10fit_kernelENS_11cooc_matrixENS_6matrixES1_S1_S1_iE16pairwise_product+248];
	cvt.rn.f32.s32 	%f201, %r81;
	add.f32 	%f202, %f200, %f201;
	cvt.rzi.s32.f32 	%r82, %f202;
	ld.shared.f32 	%f203, [_ZZN4cuda10fit_kernelENS_11cooc_matrixENS_6matrixES1_S1_S1_iE16pairwise_product+252];
	cvt.rn.f32.s32 	%f204, %r82;
	add.f32 	%f205, %f203, %f204;
	cvt.rzi.s32.f32 	%r83, %f205;
	cvt.rn.f32.s32 	%f206, %r83;
	ld.shared.f32 	%f207, [_ZZN4cuda10fit_kernelENS_11cooc_matrixENS_6matrixES1_S1_S1_iE11d_bias_left];
	add.f32 	%f208, %f207, %f206;
	ld.shared.f32 	%f209, [_ZZN4cuda10fit_kernelENS_11cooc_matrixENS_6matrixES1_S1_S1_iE12d_bias_right];
	add.f32 	%f210, %f208, %f209;
	setp.lt.f32 	%p2, %f1, 0f00800000;
	mul.f32 	%f211, %f1, 0f4B000000;
	selp.f32 	%f212, %f211, %f1, %p2;
	selp.f32 	%f213, 0fC1B80000, 0f00000000, %p2;
	mov.b32 	%r84, %f212;
	add.s32 	%r85, %r84, -1059760811;
	and.b32  	%r86, %r85, -8388608;
	sub.s32 	%r87, %r84, %r86;
	mov.b32 	%f214, %r87;
	cvt.rn.f32.s32 	%f215, %r86;
	fma.rn.f32 	%f216, %f215, 0f34000000, %f213;
	add.f32 	%f217, %f214, 0fBF800000;
	fma.rn.f32 	%f218, %f217, 0fBE055027, 0f3E1039F6;
	fma.rn.f32 	%f219, %f218, %f217, 0fBDF8CDCC;
	fma.rn.f32 	%f220, %f219, %f217, 0f3E0F2955;
	fma.rn.f32 	%f221, %f220, %f217, 0fBE2AD8B9;
	fma.rn.f32 	%f222, %f221, %f217, 0f3E4CED0B;
	fma.rn.f32 	%f223, %f222, %f217, 0fBE7FFF22;
	fma.rn.f32 	%f224, %f223, %f217, 0f3EAAAA78;
	fma.rn.f32 	%f225, %f224, %f217, 0fBF000000;
	mul.f32 	%f226, %f217, %f225;
	fma.rn.f32 	%f227, %f226, %f217, %f217;
	fma.rn.f32 	%f228, %f216, 0f3F317218, %f227;
	setp.gt.u32 	%p3, %r84, 2139095039;
	fma.rn.f32 	%f229, %f212, 0f7F800000, 0f7F800000;
	selp.f32 	%f230, %f229, %f228, %p3;
	setp.eq.f32 	%p4, %f212, 0f00000000;
	selp.f32 	%f231, 0fFF800000, %f230, %p4;
	sub.f32 	%f232, %f210, %f231;
	st.shared.f32 	[_ZZN4cuda10fit_kernelENS_11cooc_matrixENS_6matrixES1_S1_S1_iE4diff], %f232;
$L__BB0_2:
	setp.geu.f32 	%p5, %f1, 0f41200000;
	mov.f32 	%f318, 0f3F800000;
	@%p5 bra 	$L__BB0_10;
	div.rn.f32 	%f2, %f1, 0f41200000;
	abs.f32 	%f3, %f2;
	setp.eq.f32 	%p6, %f2, 0f3F800000;
	@%p6 bra 	$L__BB0_10;
	setp.num.f32 	%p7, %f3, %f3;
	@%p7 bra 	$L__BB0_6;
	mov.f32 	%f291, 0f3F400000;
	add.rn.f32 	%f318, %f2, %f291;
	bra.uni 	$L__BB0_10;
$L__BB0_6:
	setp.neu.f32 	%p8, %f2, 0f00000000;
	setp.neu.f32 	%p9, %f3, 0f7F800000;
	and.pred  	%p10, %p8, %p9;
	@%p10 bra 	$L__BB0_8;
	add.f32 	%f290, %f2, %f2;
	mov.b32 	%r97, %f290;
	and.b32  	%r98, %r97, 2147483647;
	mov.b32 	%f318, %r98;
	bra.uni 	$L__BB0_10;
$L__BB0_8:
	setp.lt.f32 	%p11, %f3, 0f00800000;
	mul.f32 	%f235, %f3, 0f4B800000;
	selp.f32 	%f236, %f235, %f3, %p11;
	mov.b32 	%r88, %f236;
	add.s32 	%r89, %r88, -1060439283;
	and.b32  	%r90, %r89, -8388608;
	sub.s32 	%r91, %r88, %r90;
	mov.b32 	%f237, %r91;
	cvt.rn.f32.s32 	%f238, %r90;
	selp.f32 	%f239, 0fC1C00000, 0f00000000, %p11;
	fma.rn.f32 	%f240, %f238, 0f34000000, %f239;
	add.f32 	%f241, %f237, 0fBF800000;
	add.f32 	%f242, %f237, 0f3F800000;
	rcp.approx.ftz.f32 	%f243, %f242;
	add.f32 	%f244, %f241, %f241;
	mul.f32 	%f245, %f244, %f243;
	mul.f32 	%f246, %f245, %f245;
	neg.f32 	%f247, %f245;
	sub.f32 	%f248, %f241, %f245;
	add.f32 	%f249, %f248, %f248;
	fma.rn.f32 	%f250, %f247, %f241, %f249;
	mul.rn.f32 	%f251, %f243, %f250;
	fma.rn.f32 	%f252, %f246, 0f3A2C32E4, 0f3B52E7DB;
	fma.rn.f32 	%f253, %f252, %f246, 0f3C93BB73;
	fma.rn.f32 	%f254, %f253, %f246, 0f3DF6384F;
	mul.rn.f32 	%f255, %f254, %f246;
	fma.rn.f32 	%f256, %f245, 0f3FB8AA3B, %f240;
	mul.f32 	%f257, %f255, 0f40400000;
	sub.f32 	%f258, %f240, %f256;
	fma.rn.f32 	%f259, %f245, 0f3FB8AA3B, %f258;
	fma.rn.f32 	%f260, %f251, 0f3FB8AA3B, %f259;
	fma.rn.f32 	%f261, %f245, 0f32A55E34, %f260;
	fma.rn.f32 	%f262, %f257, %f251, %f261;
	fma.rn.f32 	%f263, %f255, %f245, %f262;
	add.rn.f32 	%f264, %f256, %f263;
	mov.f32 	%f265, 0f3F400000;
	mul.rn.f32 	%f266, %f264, %f265;
	cvt.rni.f32.f32 	%f267, %f266;
	sub.f32 	%f268, %f266, %f267;
	neg.f32 	%f269, %f266;
	fma.rn.f32 	%f270, %f264, 0f3F400000, %f269;
	neg.f32 	%f271, %f256;
	add.rn.f32 	%f272, %f264, %f271;
	neg.f32 	%f273, %f272;
	add.rn.f32 	%f274, %f263, %f273;
	fma.rn.f32 	%f275, %f274, 0f3F400000, %f270;
	add.f32 	%f276, %f268, %f275;
	setp.gt.f32 	%p12, %f267, 0f00000000;
	selp.b32 	%r92, 0, -2097152000, %p12;
	setp.geu.f32 	%p13, %f2, 0f00000000;
	setp.lt.f32 	%p14, %f266, 0f00000000;
	selp.f32 	%f277, 0f00000000, 0f7F800000, %p14;
	abs.f32 	%f278, %f266;
	setp.gt.f32 	%p15, %f278, 0f43180000;
	cvt.rzi.s32.f32 	%r93, %f267;
	shl.b32 	%r94, %r93, 23;
	sub.s32 	%r95, %r94, %r92;
	mov.b32 	%f279, %r95;
	add.s32 	%r96, %r92, 2130706432;
	mov.b32 	%f280, %r96;
	fma.rn.f32 	%f281, %f276, 0f391FCB8E, 0f3AAF85ED;
	fma.rn.f32 	%f282, %f281, %f276, 0f3C1D9856;
	fma.rn.f32 	%f283, %f282, %f276, 0f3D6357BB;
	fma.rn.f32 	%f284, %f283, %f276, 0f3E75FDEC;
	fma.rn.f32 	%f285, %f284, %f276, 0f3F317218;
	fma.rn.f32 	%f286, %f285, %f276, 0f3F800000;
	mul.f32 	%f287, %f286, %f280;
	mul.f32 	%f288, %f287, %f279;
	selp.f32 	%f318, %f277, %f288, %p15;
	@%p13 bra 	$L__BB0_10;
	mov.f32 	%f318, 0f7FFFFFFF;
$L__BB0_10:
	setp.ne.s32 	%p16, %r1, 0;
	cvt.f64.f32 	%fd1, %f318;
	mul.f64 	%fd3, %fd1, 0d3F847AE147AE147B;
	ld.shared.f32 	%f292, [_ZZN4cuda10fit_kernelENS_11cooc_matrixENS_6matrixES1_S1_S1_iE4diff];
	cvt.f64.f32 	%fd4, %f292;
	mul.f64 	%fd5, %fd3, %fd4;
	ld.shared.f32 	%f293, [%r3];
	cvt.f64.f32 	%fd6, %f293;
	mul.f64 	%fd7, %fd5, %fd6;
	ld.shared.f32 	%f294, [%r4];
	sqrt.rn.f32 	%f295, %f294;
	cvt.f64.f32 	%fd8, %f295;
	div.rn.f64 	%fd9, %fd7, %fd8;
	ld.shared.f32 	%f296, [%r2];
	cvt.f64.f32 	%fd10, %f296;
	sub.f64 	%fd11, %fd10, %fd9;
	cvt.rn.f32.f64 	%f297, %fd11;
	st.shared.f32 	[%r2], %f297;
	cvt.f64.f32 	%fd12, %f297;
	mul.f64 	%fd13, %fd5, %fd12;
	ld.shared.f32 	%f298, [%r5];
	sqrt.rn.f32 	%f299, %f298;
	cvt.f64.f32 	%fd14, %f299;
	div.rn.f64 	%fd15, %fd13, %fd14;
	sub.f64 	%fd16, %fd6, %fd15;
	cvt.rn.f32.f64 	%f300, %fd16;
	st.shared.f32 	[%r3], %f300;
	mul.f64 	%fd2, %fd4, 0d3F847AE147AE147B;
	cvt.f64.f32 	%fd17, %f300;
	mul.f64 	%fd18, %fd2, %fd17;
	mul.f64 	%fd19, %fd18, %fd1;
	cvt.f64.f32 	%fd20, %f294;
	fma.rn.f64 	%fd21, %fd19, %fd19, %fd20;
	cvt.rn.f32.f64 	%f301, %fd21;
	st.shared.f32 	[%r4], %f301;
	mul.f64 	%fd22, %fd2, %fd12;
	mul.f64 	%fd23, %fd22, %fd1;
	cvt.f64.f32 	%fd24, %f298;
	fma.rn.f64 	%fd25, %fd23, %fd23, %fd24;
	cvt.rn.f32.f64 	%f302, %fd25;
	st.shared.f32 	[%r5], %f302;
	@%p16 bra 	$L__BB0_12;
	mul.f64 	%fd26, %fd2, %fd1;
	ld.shared.f32 	%f303, [_ZZN4cuda10fit_kernelENS_11cooc_matrixENS_6matrixES1_S1_S1_iE18d_update_bias_left];
	sqrt.rn.f32 	%f304, %f303;
	cvt.f64.f32 	%fd27, %f304;
	div.rn.f64 	%fd28, %fd26, %fd27;
	ld.shared.f32 	%f305, [_ZZN4cuda10fit_kernelENS_11cooc_matrixENS_6matrixES1_S1_S1_iE11d_bias_left];
	cvt.f64.f32 	%fd29, %f305;
	sub.f64 	%fd30, %fd29, %fd28;
	cvt.rn.f32.f64 	%f306, %fd30;
	st.shared.f32 	[_ZZN4cuda10fit_kernelENS_11cooc_matrixENS_6matrixES1_S1_S1_iE11d_bias_left], %f306;
	ld.shared.f32 	%f307, [_ZZN4cuda10fit_kernelENS_11cooc_matrixENS_6matrixES1_S1_S1_iE19d_update_bias_right];
	sqrt.rn.f32 	%f308, %f307;
	cvt.f64.f32 	%fd31, %f308;
	div.rn.f64 	%fd32, %fd26, %fd31;
	ld.shared.f32 	%f309, [_ZZN4cuda10fit_kernelENS_11cooc_matrixENS_6matrixES1_S1_S1_iE12d_bias_right];
	cvt.f64.f32 	%fd33, %f309;
	sub.f64 	%fd34, %fd33, %fd32;
	cvt.rn.f32.f64 	%f310, %fd34;
	st.shared.f32 	[_ZZN4cuda10fit_kernelENS_11cooc_matrixENS_6matrixES1_S1_S1_iE12d_bias_right], %f310;
	cvt.f64.f32 	%fd35, %f303;
	add.f64 	%fd36, %fd26, %fd35;
	cvt.rn.f32.f64 	%f311, %fd36;
	st.shared.f32 	[_ZZN4cuda10fit_kernelENS_11cooc_matrixENS_6matrixES1_S1_S1_iE18d_update_bias_left], %f311;
	cvt.f64.f32 	%fd37, %f307;
	add.f64 	%fd38, %fd26, %fd37;
	cvt.rn.f32.f64 	%f312, %fd38;
	st.shared.f32 	[_ZZN4cuda10fit_kernelENS_11cooc_matrixENS_6matrixES1_S1_S1_iE19d_update_bias_right], %f312;
$L__BB0_12:
	bar.sync 	0;
	ld.shared.f32 	%f313, [%r2];
	st.global.f32 	[%rd1], %f313;
	ld.shared.f32 	%f314, [%r3];
	st.global.f32 	[%rd2], %f314;
	ld.shared.f32 	%f315, [%r4];
	st.global.f32 	[%rd3], %f315;
	ld.shared.f32 	%f316, [%r5];
	st.global.f32 	[%rd4], %f316;
	ret;

}


// ===== COMPILED SASS (sm_100) =====

	.target	sm_100

	.elftype	@"ET_EXEC"


//--------------------- .note.nv.tkinfo           --------------------------
	.section	.note.nv.tkinfo,"",@"SHT_NOTE"
	.sectionflags	@"SHF_NOTE_NV_TKINFO"
	.tkinfo
        /*0018*/ 	.word	0x00000002
        /*0030*/ 	.string	""
        /*0030*/ 	.string	"ptxas"
        /*0030*/ 	.string	"Cuda compilation tools, release 13.0, V13.0.88"
        /*0030*/ 	.string	"Build cuda_13.0.r13.0/compiler.36424714_0"
        /*0030*/ 	.string	"-arch sm_100 -m 64 "



//--------------------- .note.nv.cuinfo           --------------------------
	.section	.note.nv.cuinfo,"",@"SHT_NOTE"
	.sectionflags	@"SHF_NOTE_NV_CUINFO"
        /*0018*/ 	.short	0x0002
        /*001a*/ 	.short	0x0064
        /*001c*/ 	.short	0x0082
	.zero		2


//--------------------- .nv.info                  --------------------------
	.section	.nv.info,"",@"SHT_CUDA_INFO"
	.align	4


	//----- nvinfo : EIATTR_REGCOUNT
	.align		4
        /*0000*/ 	.byte	0x04, 0x2f
        /*0002*/ 	.short	(.L_1 - .L_0)
	.align		4
.L_0:
        /*0004*/ 	.word	index@(_ZN4cuda10fit_kernelENS_11cooc_matrixENS_6matrixES1_S1_S1_i)
        /*0008*/ 	.word	0x0000002f


	//----- nvinfo : EIATTR_FRAME_SIZE
	.align		4
.L_1:
        /*000c*/ 	.byte	0x04, 0x11
        /*000e*/ 	.short	(.L_3 - .L_2)
	.align		4
.L_2:
        /*0010*/ 	.word	index@($__internal_2_$__cuda_sm3x_div_rn_noftz_f32_slowpath)
        /*0014*/ 	.word	0x00000000


	//----- nvinfo : EIATTR_FRAME_SIZE
	.align		4
.L_3:
        /*0018*/ 	.byte	0x04, 0x11
        /*001a*/ 	.short	(.L_5 - .L_4)
	.align		4
.L_4:
        /*001c*/ 	.word	index@($__internal_1_$__cuda_sm20_sqrt_rn_f32_slowpath)
        /*0020*/ 	.word	0x00000000


	//----- nvinfo : EIATTR_FRAME_SIZE
	.align		4
.L_5:
        /*0024*/ 	.byte	0x04, 0x11
        /*0026*/ 	.short	(.L_7 - .L_6)
	.align		4
.L_6:
        /*0028*/ 	.word	index@($__internal_0_$__cuda_sm20_div_rn_f64_full)
        /*002c*/ 	.word	0x00000000


	//----- nvinfo : EIATTR_FRAME_SIZE
	.align		4
.L_7:
        /*0030*/ 	.byte	0x04, 0x11
        /*0032*/ 	.short	(.L_9 - .L_8)
	.align		4
.L_8:
        /*0034*/ 	.word	index@(_ZN4cuda10fit_kernelENS_11cooc_matrixENS_6matrixES1_S1_S1_i)
        /*0038*/ 	.word	0x00000000


	//----- nvinfo : EIATTR_MIN_STACK_SIZE
	.align		4
.L_9:
        /*003c*/ 	.byte	0x04, 0x12
        /*003e*/ 	.short	(.L_11 - .L_10)
	.align		4
.L_10:
        /*0040*/ 	.word	index@(_ZN4cuda10fit_kernelENS_11cooc_matrixENS_6matrixES1_S1_S1_i)
        /*0044*/ 	.word	0x00000000
.L_11:


//--------------------- .nv.compat                --------------------------
	.section	.nv.compat,"",@"SHT_CUDA_COMPAT_INFO"
	.align	4
        /*0000*/ 	.byte	0x02, 0x09, 0x00, 0x00, 0x02, 0x02, 0x01, 0x00, 0x02, 0x05, 0x05, 0x00, 0x03, 0x07, 0x01, 0x01
        /*0010*/ 	.byte	0x02, 0x03, 0x00, 0x00, 0x02, 0x06, 0x01, 0x00, 0x04, 0x0b, 0x08, 0x00, 0x01, 0x00, 0x00, 0x00
        /*0020*/ 	.byte	0x00, 0x00, 0x00, 0x00


//--------------------- .nv.info._ZN4cuda10fit_kernelENS_11cooc_matrixENS_6matrixES1_S1_S1_i --------------------------
	.section	.nv.info._ZN4cuda10fit_kernelENS_11cooc_matrixENS_6matrixES1_S1_S1_i,"",@"SHT_CUDA_INFO"
	.sectionflags	@""
	.align	4


	//----- nvinfo : EIATTR_CUDA_API_VERSION
	.align		4
        /*0000*/ 	.byte	0x04, 0x37
        /*0002*/ 	.short	(.L_13 - .L_12)
.L_12:
        /*0004*/ 	.word	0x00000082


	//----- nvinfo : EIATTR_KPARAM_INFO
	.align		4
.L_13:
        /*0008*/ 	.byte	0x04, 0x17
        /*000a*/ 	.short	(.L_15 - .L_14)
.L_14:
        /*000c*/ 	.word	0x00000000
        /*0010*/ 	.short	0x0005
        /*0012*/ 	.short	0x0070
        /*0014*/ 	.byte	0x00, 0xf0, 0x11, 0x00


	//----- nvinfo : EIATTR_KPARAM_INFO
	.align		4
.L_15:
        /*0018*/ 	.byte	0x04, 0x17
        /*001a*/ 	.short	(.L_17 - .L_16)
.L_16:
        /*001c*/ 	.word	0x00000000
        /*0020*/ 	.short	0x0004
        /*0022*/ 	.short	0x0058
        /*0024*/ 	.byte	0x00, 0xf0, 0x61, 0x00


	//----- nvinfo : EIATTR_KPARAM_INFO
	.align		4
.L_17:
        /*0028*/ 	.byte	0x04, 0x17
        /*002a*/ 	.short	(.L_19 - .L_18)
.L_18:
        /*002c*/ 	.word	0x00000000
        /*0030*/ 	.short	0x0003
        /*0032*/ 	.short	0x0040
        /*0034*/ 	.byte	0x00, 0xf0, 0x61, 0x00


	//----- nvinfo : EIATTR_KPARAM_INFO
	.align		4
.L_19:
        /*0038*/ 	.byte	0x04, 0x17
        /*003a*/ 	.short	(.L_21 - .L_20)
.L_20:
        /*003c*/ 	.word	0x00000000
        /*0040*/ 	.short	0x0002
        /*0042*/ 	.short	0x0028
        /*0044*/ 	.byte	0x00, 0xf0, 0x61, 0x00


	//----- nvinfo : EIATTR_KPARAM_INFO
	.align		4
.L_21:
        /*0048*/ 	.byte	0x04, 0x17
        /*004a*/ 	.short	(.L_23 - .L_22)
.L_22:
        /*004c*/ 	.word	0x00000000
        /*0050*/ 	.short	0x0001
        /*0052*/ 	.short	0x0010
        /*0054*/ 	.byte	0x00, 0xf0, 0x61, 0x00


	//----- nvinfo : EIATTR_KPARAM_INFO
	.align		4
.L_23:
        /*0058*/ 	.byte	0x04, 0x17
        /*005a*/ 	.short	(.L_25 - .L_24)
.L_24:
        /*005c*/ 	.word	0x00000000
        /*0060*/ 	.short	0x0000
        /*0062*/ 	.short	0x0000
        /*0064*/ 	.byte	0x00, 0xf0, 0x41, 0x00


	//----- nvinfo : EIATTR_SPARSE_MMA_MASK
	.align		4
.L_25:
        /*0068*/ 	.byte	0x03, 0x50
        /*006a*/ 	.short	0x0000


	//----- nvinfo : EIATTR_MAXREG_COUNT
	.align		4
        /*006c*/ 	.byte	0x03, 0x1b
        /*006e*/ 	.short	0x00ff


	//----- nvinfo : EIATTR_NUM_BARRIERS
	.align		4
        /*0070*/ 	.byte	0x02, 0x4c
        /*0072*/ 	.byte	0x01
	.zero		1


	//----- nvinfo : EIATTR_MERCURY_ISA_VERSION
	.align		4
        /*0074*/ 	.byte	0x03, 0x5f
        /*0076*/ 	.short	0x0101


	//----- nvinfo : EIATTR_VRC_CTA_INIT_COUNT
	.align		4
        /*0078*/ 	.byte	0x02, 0x4a
	.zero		1
	.zero		1


	//----- nvinfo : EIATTR_EXIT_INSTR_OFFSETS
	.align		4
        /*007c*/ 	.byte	0x04, 0x1c
        /*007e*/ 	.short	(.L_27 - .L_26)


	//   ....[0]....
.L_26:
        /*0080*/ 	.word	0x000025b0


	//----- nvinfo : EIATTR_CRS_STACK_SIZE
	.align		4
.L_27:
        /*0084*/ 	.byte	0x04, 0x1e
        /*0086*/ 	.short	(.L_29 - .L_28)
.L_28:
        /*0088*/ 	.word	0x00000000


	//----- nvinfo : EIATTR_CBANK_PARAM_SIZE
	.align		4
.L_29:
        /*008c*/ 	.byte	0x03, 0x19
        /*008e*/ 	.short	0x0074


	//----- nvinfo : EIATTR_PARAM_CBANK
	.align		4
        /*0090*/ 	.byte	0x04, 0x0a
        /*0092*/ 	.short	(.L_31 - .L_30)
	.align		4
.L_30:
        /*0094*/ 	.word	index@(.nv.constant0._ZN4cuda10fit_kernelENS_11cooc_matrixENS_6matrixES1_S1_S1_i)
        /*0098*/ 	.short	0x0380
        /*009a*/ 	.short	0x0074


	//----- nvinfo : EIATTR_SW_WAR
	.align		4
.L_31:
        /*009c*/ 	.byte	0x04, 0x36
        /*009e*/ 	.short	(.L_33 - .L_32)
.L_32:
        /*00a0*/ 	.word	0x00000008
.L_33:


//--------------------- .nv.callgraph             --------------------------
	.section	.nv.callgraph,"",@"SHT_CUDA_CALLGRAPH"
	.align	4
	.sectionentsize	8
	.align		4
        /*0000*/ 	.word	0x00000000
	.align		4
        /*0004*/ 	.word	0xffffffff
	.align		4
        /*0008*/ 	.word	0x00000000
	.align		4
        /*000c*/ 	.word	0xfffffffe
	.align		4
        /*0010*/ 	.word	0x00000000
	.align		4
        /*0014*/ 	.word	0xfffffffd
	.align		4
        /*0018*/ 	.word	0x00000000
	.align		4
        /*001c*/ 	.word	0xfffffffc


//--------------------- .text._ZN4cuda10fit_kernelENS_11cooc_matrixENS_6matrixES1_S1_S1_i --------------------------
	.section	.text._ZN4cuda10fit_kernelENS_11cooc_matrixENS_6matrixES1_S1_S1_i,"ax",@progbits
	.align	128
        .global         _ZN4cuda10fit_kernelENS_11cooc_matrixENS_6matrixES1_S1_S1_i
        .type           _ZN4cuda10fit_kernelENS_11cooc_matrixENS_6matrixES1_S1_S1_i,@function
        .size           _ZN4cuda10fit_kernelENS_11cooc_matrixENS_6matrixES1_S1_S1_i,(.L_x_43 - _ZN4cuda10fit_kernelENS_11cooc_matrixENS_6matrixES1_S1_S1_i)
        .other          _ZN4cuda10fit_kernelENS_11cooc_matrixENS_6matrixES1_S1_S1_i,@"STO_CUDA_ENTRY STV_DEFAULT"
_ZN4cuda10fit_kernelENS_11cooc_matrixENS_6matrixES1_S1_S1_i:
.text._ZN4cuda10fit_kernelENS_11cooc_matrixENS_6matrixES1_S1_S1_i:
[----:B------:R-:W-:Y:S01]  /*0000*/  LDC R1, c[0x0][0x37c] ;  /* 0x0000df00ff017b82 */ /* 0x000fe20000000800 */
[----:B------:R-:W0:Y:S07]  /*0010*/  S2R R3, SR_CTAID.X ;  /* 0x0000000000037919 */ /* 0x000e2e0000002500 */
[----:B------:R-:W0:Y:S01]  /*0020*/  LDC.64 R4, c[0x0][0x388] ;  /* 0x0000e200ff047b82 */ /* 0x000e220000000a00 */
[----:B------:R-:W1:Y:S01]  /*0030*/  LDCU.64 UR10, c[0x0][0x358] ;  /* 0x00006b00ff0a77ac */ /* 0x000e620008000a00 */
[----:B------:R-:W2:Y:S06]  /*0040*/  S2R R2, SR_TID.X ;  /* 0x0000000000027919 */ /* 0x000eac0000002100 */
[----:B------:R-:W3:Y:S08]  /*0050*/  LDC.64 R22, c[0x0][0x390] ;  /* 0x0000e400ff167b82 */ /* 0x000ef00000000a00 */
[----:B------:R-:W4:Y:S08]  /*0060*/  LDC.64 R20, c[0x0][0x3a8] ;  /* 0x0000ea00ff147b82 */ /* 0x000f300000000a00 */
[----:B------:R-:W5:Y:S01]  /*0070*/  LDC.64 R8, c[0x0][0x3c0] ;  /* 0x0000f000ff087b82 */ /* 0x000f620000000a00 */
[----:B0-----:R-:W-:-:S07]  /*0080*/  IMAD.WIDE.U32 R4, R3, 0xc, R4 ;  /* 0x0000000c03047825 */ /* 0x001fce00078e0004 */
[----:B------:R-:W0:Y:S01]  /*0090*/  LDC.64 R10, c[0x0][0x3d8] ;  /* 0x0000f600ff0a7b82 */ /* 0x000e220000000a00 */
[----:B-1----:R-:W2:Y:S04]  /*00a0*/  LDG.E R3, desc[UR10][R4.64] ;  /* 0x0000000a04037981 */ /* 0x002ea8000c1e1900 */
[----:B------:R-:W3:Y:S04]  /*00b0*/  LDG.E R7, desc[UR10][R4.64+0x4] ;  /* 0x0000040a04077981 */ /* 0x000ee8000c1e1900 */
[----:B------:R1:W5:Y:S01]  /*00c0*/  LDG.E R0, desc[UR10][R4.64+0x8] ;  /* 0x0000080a04007981 */ /* 0x000362000c1e1900 */
[----:B------:R-:W1:Y:S01]  /*00d0*/  S2UR UR8, SR_CgaCtaId ;  /* 0x00000000000879c3 */ /* 0x000e620000008800 */
[----:B--2---:R-:W-:-:S02]  /*00e0*/  IMAD R3, R3, 0x40, R2 ;  /* 0x0000004003037824 */ /* 0x004fc400078e0202 */
[----:B---3--:R-:W-:Y:S02]  /*00f0*/  IMAD R7, R7, 0x40, R2 ;  /* 0x0000004007077824 */ /* 0x008fe400078e0202 */
[----:B------:R-:W-:-:S04]  /*0100*/  IMAD.WIDE.U32 R22, R3, 0x4, R22 ;  /* 0x0000000403167825 */ /* 0x000fc800078e0016 */
[----:B----4-:R-:W-:Y:S01]  /*0110*/  IMAD.WIDE.U32 R20, R7, 0x4, R20 ;  /* 0x0000000407147825 */ /* 0x010fe200078e0014 */
[----:B------:R-:W2:Y:S03]  /*0120*/  LDG.E R12, desc[UR10][R22.64] ;  /* 0x0000000a160c7981 */ /* 0x000ea6000c1e1900 */
[----:B-----5:R-:W-:-:S04]  /*0130*/  IMAD.WIDE.U32 R8, R3, 0x4, R8 ;  /* 0x0000000403087825 */ /* 0x020fc800078e0008 */
[----:B0-----:R-:W-:Y:S01]  /*0140*/  IMAD.WIDE.U32 R10, R7, 0x4, R10 ;  /* 0x00000004070a7825 */ /* 0x001fe200078e000a */
[----:B------:R-:W3:Y:S04]  /*0150*/  LDG.E R14, desc[UR10][R8.64] ;  /* 0x0000000a080e7981 */ /* 0x000ee8000c1e1900 */
[----:B------:R-:W4:Y:S04]  /*0160*/  LDG.E R7, desc[UR10][R20.64] ;  /* 0x0000000a14077981 */ /* 0x000f28000c1e1900 */
[----:B------:R-:W5:Y:S01]  /*0170*/  LDG.E R13, desc[UR10][R10.64] ;  /* 0x0000000a0a0d7981 */ /* 0x000f62000c1e1900 */
[----:B------:R-:W-:-:S02]  /*0180*/  UMOV UR4, 0x400 ;  /* 0x0000040000047882 */ /* 0x000fc40000000000 */
[----:B------:R-:W-:Y:S02]  /*0190*/  UIADD3 UR5, UPT, UPT, UR4, 0x100, URZ ;  /* 0x0000010004057890 */ /* 0x000fe4000fffe0ff */
[----:B------:R-:W-:Y:S02]  /*01a0*/  UIADD3 UR6, UPT, UPT, UR4, 0x200, URZ ;  /* 0x0000020004067890 */ /* 0x000fe4000fffe0ff */
[----:B------:R-:W-:Y:S02]  /*01b0*/  UIADD3 UR7, UPT, UPT, UR4, 0x300, URZ ;  /* 0x0000030004077890 */ /* 0x000fe4000fffe0ff */
[----:B-1----:R-:W-:Y:S02]  /*01c0*/  ULEA UR9, UR8, UR4, 0x18 ;  /* 0x0000000408097291 */ /* 0x002fe4000f8ec0ff */
[----:B------:R-:W-:Y:S02]  /*01d0*/  ULEA UR5, UR8, UR5, 0x18 ;  /* 0x0000000508057291 */ /* 0x000fe4000f8ec0ff */
[----:B------:R-:W-:-:S02]  /*01e0*/  ULEA UR6, UR8, UR6, 0x18 ;  /* 0x0000000608067291 */ /* 0x000fc4000f8ec0ff */
[----:B------:R-:W-:Y:S01]  /*01f0*/  ULEA UR7, UR8, UR7, 0x18 ;  /* 0x0000000708077291 */ /* 0x000fe2000f8ec0ff */
[C---:B------:R-:W-:Y:S02]  /*0200*/  LEA R3, R2.reuse, UR9, 0x2 ;  /* 0x0000000902037c11 */ /* 0x040fe4000f8e10ff */
[C---:B------:R-:W-:Y:S02]  /*0210*/  LEA R4, R2.reuse, UR5, 0x2 ;  /* 0x0000000502047c11 */ /* 0x040fe4000f8e10ff */
[C---:B------:R-:W-:Y:S02]  /*0220*/  LEA R5, R2.reuse, UR6, 0x2 ;  /* 0x0000000602057c11 */ /* 0x040fe4000f8e10ff */
[C---:B------:R-:W-:Y:S01]  /*0230*/  LEA R6, R2.reuse, UR7, 0x2 ;  /* 0x0000000702067c11 */ /* 0x040fe2000f8e10ff */
[----:B------:R-:W-:Y:S01]  /*0240*/  UIADD3 UR4, UPT, UPT, UR4, 0x410, URZ ;  /* 0x0000041004047890 */ /* 0x000fe2000fffe0ff */
[----:B------:R-:W-:-:S03]  /*0250*/  ISETP.NE.AND P1, PT, R2, RZ, PT ;  /* 0x000000ff0200720c */ /* 0x000fc60003f25270 */
[----:B------:R-:W-:-:S06]  /*0260*/  ULEA UR4, UR8, UR4, 0x18 ;  /* 0x0000000408047291 */ /* 0x000fcc000f8ec0ff */
[----:B------:R-:W-:Y:S01]  /*0270*/  LEA R18, R2, UR4, 0x2 ;  /* 0x0000000402127c11 */ /* 0x000fe2000f8e10ff */
[----:B------:R-:W-:Y:S01]  /*0280*/  BSSY.RECONVERGENT B0, `(.L_x_0) ;  /* 0x00000fd000007945 */ /* 0x000fe20003800200 */
[----:B------:R-:W-:Y:S01]  /*0290*/  FSETP.GEU.AND P0, PT, R0, 10, PT ;  /* 0x412000000000780b */ /* 0x000fe20003f0e000 */
[----:B--2---:R-:W-:Y:S04]  /*02a0*/  STS [R3], R12 ;  /* 0x0000000c03007388 */ /* 0x004fe80000000800 */
[----:B----4-:R-:W-:Y:S04]  /*02b0*/  STS [R4], R7 ;  /* 0x0000000704007388 */ /* 0x010fe80000000800 */
[----:B---3--:R-:W-:Y:S04]  /*02c0*/  STS [R5], R14 ;  /* 0x0000000e05007388 */ /* 0x008fe80000000800 */
[----:B-----5:R-:W-:Y:S01]  /*02d0*/  STS [R6], R13 ;  /* 0x0000000d06007388 */ /* 0x020fe20000000800 */
[----:B------:R-:W-:Y:S06]  /*02e0*/  BAR.SYNC.DEFER_BLOCKING 0x0 ;  /* 0x0000000000007b1d */ /* 0x000fec0000010000 */
[----:B------:R-:W-:Y:S04]  /*02f0*/  LDS R15, [R3] ;  /* 0x00000000030f7984 */ /* 0x000fe80000000800 */
[----:B------:R-:W0:Y:S02]  /*0300*/  LDS R16, [R4] ;  /* 0x0000000004107984 */ /* 0x000e240000000800 */
[----:B0-----:R-:W-:-:S05]  /*0310*/  FMUL R15, R15, R16 ;  /* 0x000000100f0f7220 */ /* 0x001fca0000400000 */
[----:B------:R0:W-:Y:S01]  /*0320*/  STS [R18], R15 ;  /* 0x0000000f12007388 */ /* 0x0001e20000000800 */
[----:B------:R-:W-:Y:S06]  /*0330*/  BAR.SYNC.DEFER_BLOCKING 0x0 ;  /* 0x0000000000007b1d */ /* 0x000fec0000010000 */
[----:B------:R-:W-:Y:S05]  /*0340*/  @P1 BRA `(.L_x_1) ;  /* 0x0000000c00c01947 */ /* 0x000fea0003800000 */
[----:B0-----:R-:W0:Y:S01]  /*0350*/  LDS.128 R16, [UR9+0x410] ;  /* 0x00041009ff107984 */ /* 0x001e220008000c00 */
[----:B------:R-:W-:Y:S01]  /*0360*/  FSETP.GEU.AND P1, PT, R0, 1.175494350822287508e-38, PT ;  /* 0x008000000000780b */ /* 0x000fe20003f2e000 */
[----:B0-----:R-:W-:-:S06]  /*0370*/  FADD R16, RZ, R16 ;  /* 0x00000010ff107221 */ /* 0x001fcc0000000000 */
[----:B------:R-:W0:Y:S02]  /*0380*/  F2I.TRUNC.NTZ R16, R16 ;  /* 0x0000001000107305 */ /* 0x000e24000020f100 */
[----:B0-----:R-:W-:-:S05]  /*0390*/  I2FP.F32.S32 R12, R16 ;  /* 0x00000010000c7245 */ /* 0x001fca0000201400 */
[----:B------:R-:W-:Y:S02]  /*03a0*/  FADD R17, R12, R17 ;  /* 0x000000110c117221 */ /* 0x000fe40000000000 */
[----:B------:R-:W0:Y:S04]  /*03b0*/  LDS.128 R12, [UR9+0x420] ;  /* 0x00042009ff0c7984 */ /* 0x000e280008000c00 */
[----:B------:R-:W1:Y:S02]  /*03c0*/  F2I.TRUNC.NTZ R17, R17 ;  /* 0x0000001100117305 */ /* 0x000e64000020f100 */
[----:B-1----:R-:W-:-:S05]  /*03d0*/  I2FP.F32.S32 R7, R17 ;  /* 0x0000001100077245 */ /* 0x002fca0000201400 */
[----:B------:R-:W-:-:S06]  /*03e0*/  FADD R7, R7, R18 ;  /* 0x0000001207077221 */ /* 0x000fcc0000000000 */
[----:B------:R-:W1:Y:S02]  /*03f0*/  F2I.TRUNC.NTZ R7, R7 ;  /* 0x0000000700077305 */ /* 0x000e64000020f100 */
[----:B-1----:R-:W-:-:S05]  /*0400*/  I2FP.F32.S32 R18, R7 ;  /* 0x0000000700127245 */ /* 0x002fca0000201400 */
[----:B------:R-:W-:-:S06]  /*0410*/  FADD R24, R18, R19 ;  /* 0x0000001312187221 */ /* 0x000fcc0000000000 */
[----:B------:R-:W1:Y:S02]  /*0420*/  F2I.TRUNC.NTZ R24, R24 ;  /* 0x0000001800187305 */ /* 0x000e64000020f100 */
[----:B-1----:R-:W-:-:S05]  /*0430*/  I2FP.F32.S32 R19, R24 ;  /* 0x0000001800137245 */ /* 0x002fca0000201400 */
[----:B0-----:R-:W-:-:S06]  /*0440*/  FADD R12, R12, R19 ;  /* 0x000000130c0c7221 */ /* 0x001fcc0000000000 */
        /* <DEDUP_REMOVED lines=174> */
[----:B-1----:R-:W-:Y:S01]  /*0f30*/  I2FP.F32.S32 R7, R17 ;  /* 0x0000001100077245 */ /* 0x002fe20000201400 */
[----:B------:R-:W-:-:S04]  /*0f40*/  FMUL R17, R0, 8388608 ;  /* 0x4b00000000117820 */ /* 0x000fc80000400000 */
[----:B------:R-:W-:-:S06]  /*0f50*/  FADD R7, R7, R18 ;  /* 0x0000001207077221 */ /* 0x000fcc0000000000 */
[----:B------:R-:W1:Y:S02]  /*0f60*/  F2I.TRUNC.NTZ R7, R7 ;  /* 0x0000000700077305 */ /* 0x000e64000020f100 */
[----:B-1----:R-:W-:Y:S02]  /*0f70*/  I2FP.F32.S32 R18, R7 ;  /* 0x0000000700127245 */ /* 0x002fe40000201400 */
[----:B------:R-:W-:-:S03]  /*0f80*/  FSEL R7, R17, R0, !P1 ;  /* 0x0000000011077208 */ /* 0x000fc60004800000 */
[----:B------:R-:W-:-:S06]  /*0f90*/  FADD R18, R18, R19 ;  /* 0x0000001312127221 */ /* 0x000fcc0000000000 */
[----:B------:R-:W1:Y:S02]  /*0fa0*/  F2I.TRUNC.NTZ R18, R18 ;  /* 0x0000001200127305 */ /* 0x000e64000020f100 */
[----:B-1----:R-:W-:-:S05]  /*0fb0*/  I2FP.F32.S32 R19, R18 ;  /* 0x0000001200137245 */ /* 0x002fca0000201400 */
[----:B0-----:R-:W-:-:S06]  /*0fc0*/  FADD R12, R12, R19 ;  /* 0x000000130c0c7221 */ /* 0x001fcc0000000000 */
[----:B------:R-:W0:Y:S02]  /*0fd0*/  F2I.TRUNC.NTZ R12, R12 ;  /* 0x0000000c000c7305 */ /* 0x000e24000020f100 */
[----:B0-----:R-:W-:Y:S01]  /*0fe0*/  I2FP.F32.S32 R16, R12 ;  /* 0x0000000c00107245 */ /* 0x001fe20000201400 */
[----:B------:R-:W-:-:S04]  /*0ff0*/  IMAD.MOV.U32 R12, RZ, RZ, 0x3e055027 ;  /* 0x3e055027ff0c7424 */ /* 0x000fc800078e00ff */
[----:B------:R-:W-:Y:S01]  /*1000*/  FADD R13, R16, R13 ;  /* 0x0000000d100d7221 */ /* 0x000fe20000000000 */
[----:B------:R-:W-:-:S04]  /*1010*/  IADD3 R16, PT, PT, R7, -0x3f2aaaab, RZ ;  /* 0xc0d5555507107810 */ /* 0x000fc80007ffe0ff */
[----:B------:R-:W-:Y:S01]  /*1020*/  LOP3.LUT R18, R16, 0xff800000, RZ, 0xc0, !PT ;  /* 0xff80000010127812 */ /* 0x000fe200078ec0ff */
[----:B------:R-:W0:Y:S04]  /*1030*/  F2I.TRUNC.NTZ R13, R13 ;  /* 0x0000000d000d7305 */ /* 0x000e28000020f100 */
[----:B------:R-:W-:-:S04]  /*1040*/  IMAD.IADD R16, R7, 0x1, -R18 ;  /* 0x0000000107107824 */ /* 0x000fc800078e0a12 */
[----:B------:R-:W-:-:S04]  /*1050*/  FADD R19, R16, -1 ;  /* 0xbf80000010137421 */ /* 0x000fc80000000000 */
[----:B------:R-:W-:Y:S01]  /*1060*/  FFMA R12, R19, -R12, 0.14084610342979431152 ;  /* 0x3e1039f6130c7423 */ /* 0x000fe2000000080c */
[----:B0-----:R-:W-:-:S03]  /*1070*/  I2FP.F32.S32 R17, R13 ;  /* 0x0000000d00117245 */ /* 0x001fc60000201400 */
[----:B------:R-:W-:Y:S02]  /*1080*/  FFMA R16, R19, R12, -0.12148627638816833496 ;  /* 0xbdf8cdcc13107423 */ /* 0x000fe4000000000c */
[----:B------:R-:W0:Y:S01]  /*1090*/  LDS.64 R12, [UR9+0x400] ;  /* 0x00040009ff0c7984 */ /* 0x000e220008000a00 */
[----:B------:R-:W-:Y:S01]  /*10a0*/  FADD R14, R17, R14 ;  /* 0x0000000e110e7221 */ /* 0x000fe20000000000 */
[----:B------:R-:W-:Y:S01]  /*10b0*/  FFMA R16, R19, R16, 0.13980610668659210205 ;  /* 0x3e0f295513107423 */ /* 0x000fe20000000010 */
[----:B------:R-:W-:-:S03]  /*10c0*/  I2FP.F32.S32 R17, R18 ;  /* 0x0000001200117245 */ /* 0x000fc60000201400 */
[C---:B------:R-:W-:Y:S01]  /*10d0*/  FFMA R16, R19.reuse, R16, -0.16684235632419586182 ;  /* 0xbe2ad8b913107423 */ /* 0x040fe20000000010 */
[----:B------:R-:W1:Y:S03]  /*10e0*/  F2I.TRUNC.NTZ R14, R14 ;  /* 0x0000000e000e7305 */ /* 0x000e66000020f100 */
[----:B------:R-:W-:-:S04]  /*10f0*/  FFMA R24, R19, R16, 0.20012299716472625732 ;  /* 0x3e4ced0b13187423 */ /* 0x000fc80000000010 */
[----:B------:R-:W-:-:S04]  /*1100*/  FFMA R24, R19, R24, -0.24999669194221496582 ;  /* 0xbe7fff2213187423 */ /* 0x000fc80000000018 */
[----:B------:R-:W-:Y:S01]  /*1110*/  FFMA R24, R19, R24, 0.33333182334899902344 ;  /* 0x3eaaaa7813187423 */ /* 0x000fe20000000018 */
[----:B-1----:R-:W-:-:S03]  /*1120*/  I2FP.F32.S32 R16, R14 ;  /* 0x0000000e00107245 */ /* 0x002fc60000201400 */
[----:B------:R-:W-:Y:S01]  /*1130*/  FFMA R24, R19, R24, -0.5 ;  /* 0xbf00000013187423 */ /* 0x000fe20000000018 */
[----:B------:R-:W-:Y:S02]  /*1140*/  FSEL R14, RZ, -23, P1 ;  /* 0xc1b80000ff0e7808 */ /* 0x000fe40000800000 */
[----:B------:R-:W-:Y:S01]  /*1150*/  ISETP.GT.U32.AND P1, PT, R7, 0x7f7fffff, PT ;  /* 0x7f7fffff0700780c */ /* 0x000fe20003f24070 */
[----:B------:R-:W-:Y:S01]  /*1160*/  FADD R15, R16, R15 ;  /* 0x0000000f100f7221 */ /* 0x000fe20000000000 */
[----:B------:R-:W-:Y:S01]  /*1170*/  FMUL R24, R19, R24 ;  /* 0x0000001813187220 */ /* 0x000fe20000400000 */
[----:B------:R-:W-:Y:S01]  /*1180*/  FFMA R14, R17, 1.1920928955078125e-07, R14 ;  /* 0x34000000110e7823 */ /* 0x000fe2000000000e */
[----:B------:R-:W-:Y:S02]  /*1190*/  MOV R16, 0x7f800000 ;  /* 0x7f80000000107802 */ /* 0x000fe40000000f00 */
[----:B------:R-:W-:Y:S01]  /*11a0*/  FFMA R19, R19, R24, R19 ;  /* 0x0000001813137223 */ /* 0x000fe20000000013 */
[----:B------:R-:W1:Y:S03]  /*11b0*/  F2I.TRUNC.NTZ R15, R15 ;  /* 0x0000000f000f7305 */ /* 0x000e66000020f100 */
[----:B------:R-:W-:-:S03]  /*11c0*/  FFMA R14, R14, 0.69314718246459960938, R19 ;  /* 0x3f3172180e0e7823 */ /* 0x000fc60000000013 */
[C---:B------:R-:W-:Y:S01]  /*11d0*/  @P1 FFMA R14, R7.reuse, R16, +INF ;  /* 0x7f800000070e1423 */ /* 0x040fe20000000010 */
[----:B------:R-:W-:-:S04]  /*11e0*/  FSETP.NEU.AND P1, PT, R7, RZ, PT ;  /* 0x000000ff0700720b */ /* 0x000fc80003f2d000 */
[----:B------:R-:W-:Y:S02]  /*11f0*/  FSEL R7, R14, -INF , P1 ;  /* 0xff8000000e077808 */ /* 0x000fe40000800000 */
[----:B-1----:R-:W-:-:S05]  /*1200*/  I2FP.F32.S32 R17, R15 ;  /* 0x0000000f00117245 */ /* 0x002fca0000201400 */
[----:B0-----:R-:W-:-:S04]  /*1210*/  FADD R12, R17, R12 ;  /* 0x0000000c110c7221 */ /* 0x001fc80000000000 */
[----:B------:R-:W-:-:S04]  /*1220*/  FADD R12, R12, R13 ;  /* 0x0000000d0c0c7221 */ /* 0x000fc80000000000 */
[----:B------:R-:W-:-:S05]  /*1230*/  FADD R7, R12, -R7 ;  /* 0x800000070c077221 */ /* 0x000fca0000000000 */
[----:B------:R1:W-:Y:S02]  /*1240*/  STS [UR9+0x510], R7 ;  /* 0x00051007ff007988 */ /* 0x0003e40008000809 */
.L_x_1:
[----:B------:R-:W-:Y:S05]  /*1250*/  BSYNC.RECONVERGENT B0 ;  /* 0x0000000000007941 */ /* 0x000fea0003800200 */
.L_x_0:
[----:B------:R-:W-:Y:S01]  /*1260*/  IMAD.MOV.U32 R12, RZ, RZ, 0x3f800000 ;  /* 0x3f800000ff0c7424 */ /* 0x000fe200078e00ff */
[----:B------:R-:W-:Y:S06]  /*1270*/  @P0 BRA `(.L_x_2) ;  /* 0x0000000400440947 */ /* 0x000fec0003800000 */
[----:B------:R-:W-:Y:S02]  /*1280*/  HFMA2 R14, -RZ, RZ, 1.44921875, -19.203125 ;  /* 0x3dcccccdff0e7431 */ /* 0x000fe400000001ff */
[----:B-1----:R-:W-:Y:S01]  /*1290*/  IMAD.MOV.U32 R7, RZ, RZ, 0x3f800000 ;  /* 0x3f800000ff077424 */ /* 0x002fe200078e00ff */
[----:B------:R-:W1:Y:S03]  /*12a0*/  FCHK P0, R0, 10 ;  /* 0x4120000000007902 */ /* 0x000e660000000000 */
[----:B------:R-:W-:-:S04]  /*12b0*/  FFMA R7, R14, -10, R7 ;  /* 0xc12000000e077823 */ /* 0x000fc80000000007 */
[----:B------:R-:W-:-:S04]  /*12c0*/  FFMA R7, R7, R14, 0.10000000149011611938 ;  /* 0x3dcccccd07077423 */ /* 0x000fc8000000000e */
[----:B------:R-:W-:-:S04]  /*12d0*/  FFMA R13, R0, R7, RZ ;  /* 0x00000007000d7223 */ /* 0x000fc800000000ff */
[----:B------:R-:W-:-:S04]  /*12e0*/  FFMA R14, R13, -10, R0 ;  /* 0xc12000000d0e7823 */ /* 0x000fc80000000000 */
[----:B------:R-:W-:Y:S01]  /*12f0*/  FFMA R7, R7, R14, R13 ;  /* 0x0000000e07077223 */ /* 0x000fe2000000000d */
[----:B-1----:R-:W-:Y:S06]  /*1300*/  @!P0 BRA `(.L_x_3) ;  /* 0x0000000000088947 */ /* 0x002fec0003800000 */
[----:B------:R-:W-:-:S07]  /*1310*/  MOV R14, 0x1330 ;  /* 0x00001330000e7802 */ /* 0x000fce0000000f00 */
[----:B0-----:R-:W-:Y:S05]  /*1320*/  CALL.REL.NOINC `($__internal_2_$__cuda_sm3x_div_rn_noftz_f32_slowpath) ;  /* 0x00000018006c7944 */ /* 0x001fea0003c00000 */
.L_x_3:
[----:B------:R-:W-:-:S13]  /*1330*/  FSETP.NEU.AND P0, PT, R7, 1, PT ;  /* 0x3f8000000700780b */ /* 0x000fda0003f0d000 */
[----:B------:R-:W-:Y:S05]  /*1340*/  @!P0 BRA `(.L_x_2) ;  /* 0x0000000400108947 */ /* 0x000fea0003800000 */
[----:B------:R-:W-:-:S13]  /*1350*/  FSETP.NAN.AND P0, PT, |R7|, |R7|, PT ;  /* 0x400000070700720b */ /* 0x000fda0003f08200 */
[----:B------:R-:W-:Y:S01]  /*1360*/  @P0 FADD R12, R7, 0.75 ;  /* 0x3f400000070c0421 */ /* 0x000fe20000000000 */
[----:B------:R-:W-:Y:S06]  /*1370*/  @P0 BRA `(.L_x_2) ;  /* 0x0000000400040947 */ /* 0x000fec0003800000 */
[----:B------:R-:W-:-:S04]  /*1380*/  FSETP.NEU.AND P0, PT, |R7|, +INF , PT ;  /* 0x7f8000000700780b */ /* 0x000fc80003f0d200 */
[----:B------:R-:W-:-:S13]  /*1390*/  FSETP.NEU.AND P0, PT, R7, RZ, P0 ;  /* 0x000000ff0700720b */ /* 0x000fda000070d000 */
[----:B------:R-:W-:-:S05]  /*13a0*/  @!P0 FADD R12, R7, R7 ;  /* 0x00000007070c8221 */ /* 0x000fca0000000000 */
[----:B------:R-:W-:Y:S01]  /*13b0*/  @!P0 LOP3.LUT R12, R12, 0x7fffffff, RZ, 0xc0, !PT ;  /* 0x7fffffff0c0c8812 */ /* 0x000fe200078ec0ff */
[----:B------:R-:W-:Y:S06]  /*13c0*/  @!P0 BRA `(.L_x_2) ;  /* 0x0000000000f08947 */ /* 0x000fec0003800000 */
[C---:B------:R-:W-:Y:S01]  /*13d0*/  FMUL R0, |R7|.reuse, 16777216 ;  /* 0x4b80000007007820 */ /* 0x040fe20000400200 */
[C---:B------:R-:W-:Y:S02]  /*13e0*/  FSETP.GEU.AND P0, PT, |R7|.reuse, 1.175494350822287508e-38, PT ;  /* 0x008000000700780b */ /* 0x040fe40003f0e200 */
[----:B0-----:R-:W-:Y:S02]  /*13f0*/  MOV R18, 0x3a2c32e4 ;  /* 0x3a2c32e400127802 */ /* 0x001fe40000000f00 */
[----:B------:R-:W-:Y:S02]  /*1400*/  FSEL R0, R0, |R7|, !P0 ;  /* 0x4000000700007208 */ /* 0x000fe40004000000 */
[----:B------:R-:W-:-:S03]  /*1410*/  FSETP.GEU.AND P2, PT, R7, RZ, PT ;  /* 0x000000ff0700720b */ /* 0x000fc60003f4e000 */
[----:B------:R-:W-:-:S05]  /*1420*/  VIADD R12, R0, 0xc0cafb0d ;  /* 0xc0cafb0d000c7836 */ /* 0x000fca0000000000 */
[----:B------:R-:W-:-:S05]  /*1430*/  LOP3.LUT R13, R12, 0xff800000, RZ, 0xc0, !PT ;  /* 0xff8000000c0d7812 */ /* 0x000fca00078ec0ff */
[----:B------:R-:W-:Y:S01]  /*1440*/  IMAD.IADD R0, R0, 0x1, -R13 ;  /* 0x0000000100007824 */ /* 0x000fe200078e0a0d */
[----:B------:R-:W-:-:S03]  /*1450*/  I2FP.F32.S32 R13, R13 ;  /* 0x0000000d000d7245 */ /* 0x000fc60000201400 */
[C---:B------:R-:W-:Y:S01]  /*1460*/  FADD R14, R0.reuse, 1 ;  /* 0x3f800000000e7421 */ /* 0x040fe20000000000 */
[----:B------:R-:W-:Y:S01]  /*1470*/  FADD R12, R0, -1 ;  /* 0xbf800000000c7421 */ /* 0x000fe20000000000 */
[----:B------:R-:W-:-:S03]  /*1480*/  FSEL R0, RZ, -24, P0 ;  /* 0xc1c00000ff007808 */ /* 0x000fc60000000000 */
[----:B------:R-:W-:Y:S01]  /*1490*/  FADD R15, R12, R12 ;  /* 0x0000000c0c0f7221 */ /* 0x000fe20000000000 */
[----:B------:R-:W0:Y:S01]  /*14a0*/  MUFU.RCP R14, R14 ;  /* 0x0000000e000e7308 */ /* 0x000e220000001000 */
[----:B------:R-:W-:Y:S02]  /*14b0*/  FFMA R0, R13, 1.1920928955078125e-07, R0 ;  /* 0x340000000d007823 */ /* 0x000fe40000000000 */
[----:B0-----:R-:W-:-:S04]  /*14c0*/  FMUL R15, R14, R15 ;  /* 0x0000000f0e0f7220 */ /* 0x001fc80000400000 */
[----:B------:R-:W-:Y:S01]  /*14d0*/  FADD R16, R12, -R15 ;  /* 0x8000000f0c107221 */ /* 0x000fe20000000000 */
[CC--:B------:R-:W-:Y:S01]  /*14e0*/  FMUL R13, R15.reuse, R15.reuse ;  /* 0x0000000f0f0d7220 */ /* 0x0c0fe20000400000 */
[----:B------:R-:W-:Y:S02]  /*14f0*/  FFMA R19, R15, 1.4426950216293334961, R0 ;  /* 0x3fb8aa3b0f137823 */ /* 0x000fe40000000000 */
[----:B------:R-:W-:Y:S01]  /*1500*/  FADD R17, R16, R16 ;  /* 0x0000001010117221 */ /* 0x000fe20000000000 */
[C---:B------:R-:W-:Y:S01]  /*1510*/  FFMA R16, R13.reuse, R18, 0.0032181653659790754318 ;  /* 0x3b52e7db0d107423 */ /* 0x040fe20000000012 */
[----:B------:R-:W-:Y:S02]  /*1520*/  FADD R0, R0, -R19 ;  /* 0x8000001300007221 */ /* 0x000fe40000000000 */
[----:B------:R-:W-:Y:S01]  /*1530*/  FFMA R17, R12, -R15, R17 ;  /* 0x8000000f0c117223 */ /* 0x000fe20000000011 */
[----:B------:R-:W-:Y:S01]  /*1540*/  FFMA R16, R13, R16, 0.018033718690276145935 ;  /* 0x3c93bb730d107423 */ /* 0x000fe20000000010 */
[----:B------:R-:W-:-:S02]  /*1550*/  FFMA R0, R15, 1.4426950216293334961, R0 ;  /* 0x3fb8aa3b0f007823 */ /* 0x000fc40000000000 */
[----:B------:R-:W-:Y:S01]  /*1560*/  FMUL R17, R14, R17 ;  /* 0x000000110e117220 */ /* 0x000fe20000400000 */
[----:B------:R-:W-:-:S03]  /*1570*/  FFMA R16, R13, R16, 0.12022458761930465698 ;  /* 0x3df6384f0d107423 */ /* 0x000fc60000000010 */
[----:B------:R-:W-:Y:S01]  /*1580*/  FFMA R0, R17, 1.4426950216293334961, R0 ;  /* 0x3fb8aa3b11007823 */ /* 0x000fe20000000000 */
[----:B------:R-:W-:-:S03]  /*1590*/  FMUL R16, R13, R16 ;  /* 0x000000100d107220 */ /* 0x000fc60000400000 */
[----:B------:R-:W-:Y:S01]  /*15a0*/  FFMA R12, R15, 1.9251366722983220825e-08, R0 ;  /* 0x32a55e340f0c7823 */ /* 0x000fe20000000000 */
[----:B------:R-:W-:-:S04]  /*15b0*/  FMUL R0, R16, 3 ;  /* 0x4040000010007820 */ /* 0x000fc80000400000 */
[----:B------:R-:W-:-:S04]  /*15c0*/  FFMA R17, R17, R0, R12 ;  /* 0x0000000011117223 */ /* 0x000fc8000000000c */
[----:B------:R-:W-:Y:S01]  /*15d0*/  FFMA R16, R15, R16, R17 ;  /* 0x000000100f107223 */ /* 0x000fe20000000011 */
[----:B------:R-:W-:-:S03]  /*15e0*/  IMAD.MOV.U32 R15, RZ, RZ, 0x391fcb8e ;  /* 0x391fcb8eff0f7424 */ /* 0x000fc600078e00ff */
[----:B------:R-:W-:-:S04]  /*15f0*/  FADD R0, R19, R16 ;  /* 0x0000001013007221 */ /* 0x000fc80000000000 */
[----:B------:R-:W-:Y:S01]  /*1600*/  FMUL R13, R0, 0.75 ;  /* 0x3f400000000d7820 */ /* 0x000fe20000400000 */
[----:B------:R-:W-:-:S03]  /*1610*/  FADD R19, -R19, R0 ;  /* 0x0000000013137221 */ /* 0x000fc60000000100 */
[----:B------:R-:W0:Y:S01]  /*1620*/  FRND R12, R13 ;  /* 0x0000000d000c7307 */ /* 0x000e220000201000 */
[----:B------:R-:W-:Y:S01]  /*1630*/  FADD R19, R16, -R19 ;  /* 0x8000001310137221 */ /* 0x000fe20000000000 */
[----:B------:R-:W-:Y:S01]  /*1640*/  FFMA R0, R0, 0.75, -R13 ;  /* 0x3f40000000007823 */ /* 0x000fe2000000080d */
[----:B------:R-:W-:-:S03]  /*1650*/  FSETP.GT.AND P1, PT, |R13|, 152, PT ;  /* 0x431800000d00780b */ /* 0x000fc60003f24200 */
[----:B------:R-:W-:Y:S01]  /*1660*/  FFMA R19, R19, 0.75, R0 ;  /* 0x3f40000013137823 */ /* 0x000fe20000000000 */
[----:B0-----:R-:W-:Y:S01]  /*1670*/  FADD R0, R13, -R12 ;  /* 0x8000000c0d007221 */ /* 0x001fe20000000000 */
[----:B------:R-:W-:-:S03]  /*1680*/  FSETP.GT.AND P0, PT, R12, RZ, PT ;  /* 0x000000ff0c00720b */ /* 0x000fc60003f04000 */
[----:B------:R-:W-:Y:S01]  /*1690*/  FADD R0, R0, R19 ;  /* 0x0000001300007221 */ /* 0x000fe20000000000 */
[----:B------:R-:W-:Y:S02]  /*16a0*/  SEL R12, RZ, 0x83000000, P0 ;  /* 0x83000000ff0c7807 */ /* 0x000fe40000000000 */
[----:B------:R-:W-:Y:S01]  /*16b0*/  FSETP.GEU.AND P0, PT, R13, RZ, PT ;  /* 0x000000ff0d00720b */ /* 0x000fe20003f0e000 */
[----:B------:R-:W-:Y:S02]  /*16c0*/  FFMA R15, R0, R15, 0.0013391353422775864601 ;  /* 0x3aaf85ed000f7423 */ /* 0x000fe4000000000f */
[----:B------:R-:W-:Y:S02]  /*16d0*/  VIADD R7, R12, 0x7f000000 ;  /* 0x7f0000000c077836 */ /* 0x000fe40000000000 */
[C---:B------:R-:W-:Y:S02]  /*16e0*/  FFMA R17, R0.reuse, R15, 0.0096188392490148544312 ;  /* 0x3c1d985600117423 */ /* 0x040fe4000000000f */
[----:B------:R-:W0:Y:S02]  /*16f0*/  F2I.NTZ R15, R13 ;  /* 0x0000000d000f7305 */ /* 0x000e240000203100 */
[----:B------:R-:W-:-:S04]  /*1700*/  FFMA R17, R0, R17, 0.055503588169813156128 ;  /* 0x3d6357bb00117423 */ /* 0x000fc80000000011 */
[----:B------:R-:W-:-:S04]  /*1710*/  FFMA R17, R0, R17, 0.24022644758224487305 ;  /* 0x3e75fdec00117423 */ /* 0x000fc80000000011 */
[----:B------:R-:W-:-:S04]  /*1720*/  FFMA R17, R0, R17, 0.69314718246459960938 ;  /* 0x3f31721800117423 */ /* 0x000fc80000000011 */
[----:B------:R-:W-:Y:S01]  /*1730*/  FFMA R0, R0, R17, 1 ;  /* 0x3f80000000007423 */ /* 0x000fe20000000011 */
[----:B0-----:R-:W-:Y:S02]  /*1740*/  LEA R15, R15, -R12, 0x17 ;  /* 0x8000000c0f0f7211 */ /* 0x001fe400078eb8ff */
[----:B------:R-:W-:Y:S01]  /*1750*/  FSEL R12, RZ, +INF , !P0 ;  /* 0x7f800000ff0c7808 */ /* 0x000fe20004000000 */
[----:B------:R-:W-:-:S04]  /*1760*/  FMUL R0, R7, R0 ;  /* 0x0000000007007220 */ /* 0x000fc80000400000 */
[----:B------:R-:W-:Y:S01]  /*1770*/  @!P1 FMUL R12, R15, R0 ;  /* 0x000000000f0c9220 */ /* 0x000fe20000400000 */
[----:B------:R-:W-:-:S07]  /*1780*/  @!P2 IMAD.MOV.U32 R12, RZ, RZ, 0x7fffffff ;  /* 0x7fffffffff0ca424 */ /* 0x000fce00078e00ff */
.L_x_2:
[----:B------:R-:W2:Y:S01]  /*1790*/  S2UR UR5, SR_CgaCtaId ;  /* 0x00000000000579c3 */ /* 0x000ea20000008800 */
[----:B------:R-:W-:Y:S01]  /*17a0*/  UMOV UR4, 0x400 ;  /* 0x0000040000047882 */ /* 0x000fe20000000000 */
[----:B-1----:R-:W1:Y:S01]  /*17b0*/  LDS R7, [R5] ;  /* 0x0000000005077984 */ /* 0x002e620000000800 */
[----:B------:R-:W0:Y:S01]  /*17c0*/  F2F.F64.F32 R12, R12 ;  /* 0x0000000c000c7310 */ /* 0x000e220000201800 */
[----:B------:R-:W-:Y:S02]  /*17d0*/  BSSY.RECONVERGENT B0, `(.L_x_4) ;  /* 0x0000017000007945 */ /* 0x000fe40003800200 */
[----:B------:R-:W3:Y:S01]  /*17e0*/  LDS R16, [R4] ;  /* 0x0000000004107984 */ /* 0x000ee20000000800 */
[----:B--2---:R-:W-:-:S03]  /*17f0*/  ULEA UR4, UR5, UR4, 0x18 ;  /* 0x0000000405047291 */ /* 0x004fc6000f8ec0ff */
[----:B------:R-:W-:-:S06]  /*1800*/  UMOV UR5, 0x3f847ae1 ;  /* 0x3f847ae100057882 */ /* 0x000fcc0000000000 */
[----:B------:R-:W2:Y:S01]  /*1810*/  LDS R14, [UR4+0x510] ;  /* 0x00051004ff0e7984 */ /* 0x000ea20008000800 */
[----:B------:R-:W-:Y:S02]  /*1820*/  UMOV UR4, 0x47ae147b ;  /* 0x47ae147b00047882 */ /* 0x000fe40000000000 */
[----:B0-----:R-:W-:Y:S01]  /*1830*/  DMUL R18, R12, UR4 ;  /* 0x000000040c127c28 */ /* 0x001fe20008000000 */
[----:B-1----:R-:W-:Y:S01]  /*1840*/  VIADD R24, R7, 0xf3000000 ;  /* 0xf300000007187836 */ /* 0x002fe20000000000 */
[----:B------:R0:W1:Y:S04]  /*1850*/  MUFU.RSQ R0, R7 ;  /* 0x0000000700007308 */ /* 0x0000680000001400 */
[----:B------:R-:W-:-:S04]  /*1860*/  ISETP.GT.U32.AND P0, PT, R24, 0x727fffff, PT ;  /* 0x727fffff1800780c */ /* 0x000fc80003f04070 */
[----:B---3--:R-:W-:Y:S08]  /*1870*/  F2F.F64.F32 R16, R16 ;  /* 0x0000001000107310 */ /* 0x008ff00000201800 */
[----:B--2---:R-:W2:Y:S02]  /*1880*/  F2F.F64.F32 R14, R14 ;  /* 0x0000000e000e7310 */ /* 0x004ea40000201800 */
[----:B--2---:R-:W-:-:S08]  /*1890*/  DMUL R18, R18, R14 ;  /* 0x0000000e12127228 */ /* 0x004fd00000000000 */
[----:B------:R-:W-:Y:S01]  /*18a0*/  DMUL R30, R18, R16 ;  /* 0x00000010121e7228 */ /* 0x000fe20000000000 */
[----:B01----:R-:W-:Y:S10]  /*18b0*/  @!P0 BRA `(.L_x_5) ;  /* 0x0000000000108947 */ /* 0x003ff40003800000 */
[----:B------:R-:W-:Y:S02]  /*18c0*/  MOV R40, R7 ;  /* 0x0000000700287202 */ /* 0x000fe40000000f00 */
[----:B------:R-:W-:-:S07]  /*18d0*/  MOV R32, 0x18f0 ;  /* 0x000018f000207802 */ /* 0x000fce0000000f00 */
[----:B------:R-:W-:Y:S05]  /*18e0*/  CALL.REL.NOINC `($__internal_1_$__cuda_sm20_sqrt_rn_f32_slowpath) ;  /* 0x0000001000a07944 */ /* 0x000fea0003c00000 */
[----:B------:R-:W-:Y:S05]  /*18f0*/  BRA `(.L_x_6) ;  /* 0x0000000000107947 */ /* 0x000fea0003800000 */
.L_x_5:
[----:B------:R-:W-:Y:S01]  /*1900*/  FMUL.FTZ R28, R7, R0 ;  /* 0x00000000071c7220 */ /* 0x000fe20000410000 */
[----:B------:R-:W-:-:S03]  /*1910*/  FMUL.FTZ R0, R0, 0.5 ;  /* 0x3f00000000007820 */ /* 0x000fc60000410000 */
[----:B------:R-:W-:-:S04]  /*1920*/  FFMA R25, -R28, R28, R7 ;  /* 0x0000001c1c197223 */ /* 0x000fc80000000107 */
[----:B------:R-:W-:-:S07]  /*1930*/  FFMA R28, R25, R0, R28 ;  /* 0x00000000191c7223 */ /* 0x000fce000000001c */
.L_x_6:
[----:B------:R-:W-:Y:S05]  /*1940*/  BSYNC.RECONVERGENT B0 ;  /* 0x0000000000007941 */ /* 0x000fea0003800200 */
.L_x_4:
[----:B------:R-:W0:Y:S01]  /*1950*/  F2F.F64.F32 R28, R28 ;  /* 0x0000001c001c7310 */ /* 0x000e220000201800 */
[----:B------:R-:W-:Y:S01]  /*1960*/  IMAD.MOV.U32 R24, RZ, RZ, 0x1 ;  /* 0x00000001ff187424 */ /* 0x000fe200078e00ff */
[----:B------:R-:W-:Y:S01]  /*1970*/  FSETP.GEU.AND P1, PT, |R31|, 6.5827683646048100446e-37, PT ;  /* 0x036000001f00780b */ /* 0x000fe20003f2e200 */
[----:B------:R-:W-:Y:S05]  /*1980*/  BSSY.RECONVERGENT B0, `(.L_x_7) ;  /* 0x0000011000007945 */ /* 0x000fea0003800200 */
[----:B0-----:R-:W0:Y:S02]  /*1990*/  MUFU.RCP64H R25, R29 ;  /* 0x0000001d00197308 */ /* 0x001e240000001800 */
[----:B0-----:R-:W-:-:S08]  /*19a0*/  DFMA R26, -R28, R24, 1 ;  /* 0x3ff000001c1a742b */ /* 0x001fd00000000118 */
[----:B------:R-:W-:-:S08]  /*19b0*/  DFMA R26, R26, R26, R26 ;  /* 0x0000001a1a1a722b */ /* 0x000fd0000000001a */
[----:B------:R-:W-:-:S08]  /*19c0*/  DFMA R26, R24, R26, R24 ;  /* 0x0000001a181a722b */ /* 0x000fd00000000018 */
[----:B------:R-:W-:-:S08]  /*19d0*/  DFMA R24, -R28, R26, 1 ;  /* 0x3ff000001c18742b */ /* 0x000fd0000000011a */
[----:B------:R-:W-:-:S08]  /*19e0*/  DFMA R24, R26, R24, R26 ;  /* 0x000000181a18722b */ /* 0x000fd0000000001a */
[----:B------:R-:W-:-:S08]  /*19f0*/  DMUL R26, R30, R24 ;  /* 0x000000181e1a7228 */ /* 0x000fd00000000000 */
[----:B------:R-:W-:-:S08]  /*1a00*/  DFMA R32, -R28, R26, R30 ;  /* 0x0000001a1c20722b */ /* 0x000fd0000000011e */
[----:B------:R-:W-:-:S10]  /*1a10*/  DFMA R24, R24, R32, R26 ;  /* 0x000000201818722b */ /* 0x000fd4000000001a */
[----:B------:R-:W-:-:S05]  /*1a20*/  FFMA R0, RZ, R29, R25 ;  /* 0x0000001dff007223 */ /* 0x000fca0000000019 */
[----:B------:R-:W-:-:S13]  /*1a30*/  FSETP.GT.AND P0, PT, |R0|, 1.469367938527859385e-39, PT ;  /* 0x001000000000780b */ /* 0x000fda0003f04200 */
[----:B------:R-:W-:Y:S05]  /*1a40*/  @P0 BRA P1, `(.L_x_8) ;  /* 0x0000000000100947 */ /* 0x000fea0000800000 */
[----:B------:R-:W-:-:S07]  /*1a50*/  MOV R0, 0x1a70 ;  /* 0x00001a7000007802 */ /* 0x000fce0000000f00 */
[----:B------:R-:W-:Y:S05]  /*1a60*/  CALL.REL.NOINC `($__internal_0_$__cuda_sm20_div_rn_f64_full) ;  /* 0x0000000800d47944 */ /* 0x000fea0003c00000 */
[----:B------:R-:W-:Y:S01]  /*1a70*/  IMAD.MOV.U32 R24, RZ, RZ, R36 ;  /* 0x000000ffff187224 */ /* 0x000fe200078e0024 */
[----:B------:R-:W-:-:S07]  /*1a80*/  MOV R25, R37 ;  /* 0x0000002500197202 */ /* 0x000fce0000000f00 */
.L_x_8:
[----:B------:R-:W-:Y:S05]  /*1a90*/  BSYNC.RECONVERGENT B0 ;  /* 0x0000000000007941 */ /* 0x000fea0003800200 */
.L_x_7:
[----:B------:R-:W0:Y:S01]  /*1aa0*/  LDS R0, [R3] ;  /* 0x0000000003007984 */ /* 0x000e220000000800 */
[----:B------:R-:W-:Y:S01]  /*1ab0*/  BSSY.RECONVERGENT B0, `(.L_x_9) ;  /* 0x0000013000007945 */ /* 0x000fe20003800200 */
[----:B0-----:R-:W0:Y:S02]  /*1ac0*/  F2F.F64.F32 R26, R0 ;  /* 0x00000000001a7310 */ /* 0x001e240000201800 */
[----:B0-----:R-:W-:-:S10]  /*1ad0*/  DADD R26, R26, -R24 ;  /* 0x000000001a1a7229 */ /* 0x001fd40000000818 */
[----:B------:R-:W0:Y:S02]  /*1ae0*/  F2F.F32.F64 R26, R26 ;  /* 0x0000001a001a7310 */ /* 0x000e240000301000 */
[----:B0-----:R-:W-:Y:S06]  /*1af0*/  STS [R3], R26 ;  /* 0x0000001a03007388 */ /* 0x001fec0000000800 */
[----:B------:R-:W0:Y:S01]  /*1b00*/  F2F.F64.F32 R24, R26 ;  /* 0x0000001a00187310 */ /* 0x000e220000201800 */
[----:B------:R-:W1:Y:S01]  /*1b10*/  LDS R40, [R6] ;  /* 0x0000000006287984 */ /* 0x000e620000000800 */
[----:B0-----:R-:W-:Y:S01]  /*1b20*/  DMUL R30, R18, R24 ;  /* 0x00000018121e7228 */ /* 0x001fe20000000000 */
[----:B-1----:R-:W-:-:S05]  /*1b30*/  VIADD R28, R40, 0xf3000000 ;  /* 0xf3000000281c7836 */ /* 0x002fca0000000000 */
[----:B------:R0:W1:Y:S01]  /*1b40*/  MUFU.RSQ R29, R40 ;  /* 0x00000028001d7308 */ /* 0x0000620000001400 */
[----:B------:R-:W-:-:S13]  /*1b50*/  ISETP.GT.U32.AND P0, PT, R28, 0x727fffff, PT ;  /* 0x727fffff1c00780c */ /* 0x000fda0003f04070 */
[----:B0-----:R-:W-:Y:S05]  /*1b60*/  @!P0 BRA `(.L_x_10) ;  /* 0x00000000000c8947 */ /* 0x001fea0003800000 */
[----:B------:R-:W-:-:S07]  /*1b70*/  MOV R32, 0x1b90 ;  /* 0x00001b9000207802 */ /* 0x000fce0000000f00 */
[----:B-1----:R-:W-:Y:S05]  /*1b80*/  CALL.REL.NOINC `($__internal_1_$__cuda_sm20_sqrt_rn_f32_slowpath) ;  /* 0x0000000c00f87944 */ /* 0x002fea0003c00000 */
[----:B------:R-:W-:Y:S05]  /*1b90*/  BRA `(.L_x_11) ;  /* 0x0000000000107947 */ /* 0x000fea0003800000 */
.L_x_10:
[----:B-1----:R-:W-:Y:S01]  /*1ba0*/  FMUL.FTZ R19, R40, R29 ;  /* 0x0000001d28137220 */ /* 0x002fe20000410000 */
[----:B------:R-:W-:-:S03]  /*1bb0*/  FMUL.FTZ R29, R29, 0.5 ;  /* 0x3f0000001d1d7820 */ /* 0x000fc60000410000 */
[----:B------:R-:W-:-:S04]  /*1bc0*/  FFMA R28, -R19, R19, R40 ;  /* 0x00000013131c7223 */ /* 0x000fc80000000128 */
[----:B------:R-:W-:-:S07]  /*1bd0*/  FFMA R28, R28, R29, R19 ;  /* 0x0000001d1c1c7223 */ /* 0x000fce0000000013 */
.L_x_11:
[----:B------:R-:W-:Y:S05]  /*1be0*/  BSYNC.RECONVERGENT B0 ;  /* 0x0000000000007941 */ /* 0x000fea0003800200 */
.L_x_9:
        /* <DEDUP_REMOVED lines=18> */
[----:B------:R-:W-:Y:S01]  /*1d10*/  MOV R18, R36 ;  /* 0x0000002400127202 */ /* 0x000fe20000000f00 */
[----:B------:R-:W-:-:S07]  /*1d20*/  IMAD.MOV.U32 R19, RZ, RZ, R37 ;  /* 0x000000ffff137224 */ /* 0x000fce00078e0025 */
.L_x_13:
[----:B------:R-:W-:Y:S05]  /*1d30*/  BSYNC.RECONVERGENT B0 ;  /* 0x0000000000007941 */ /* 0x000fea0003800200 */
.L_x_12:
[----:B------:R-:W-:Y:S01]  /*1d40*/  DADD R16, R16, -R18 ;  /* 0x0000000010107229 */ /* 0x000fe20000000812 */
[----:B------:R-:W-:Y:S01]  /*1d50*/  UMOV UR4, 0x47ae147b ;  /* 0x47ae147b00047882 */ /* 0x000fe20000000000 */
[----:B------:R-:W-:Y:S01]  /*1d60*/  UMOV UR5, 0x3f847ae1 ;  /* 0x3f847ae100057882 */ /* 0x000fe20000000000 */
[----:B------:R-:W-:Y:S01]  /*1d70*/  F2F.F64.F32 R26, R7 ;  /* 0x00000007001a7310 */ /* 0x000fe20000201800 */
[----:B------:R-:W-:Y:S01]  /*1d80*/  DMUL R14, R14, UR4 ;  /* 0x000000040e0e7c28 */ /* 0x000fe20008000000 */
[----:B------:R-:W-:Y:S01]  /*1d90*/  ISETP.NE.AND P0, PT, R2, RZ, PT ;  /* 0x000000ff0200720c */ /* 0x000fe20003f05270 */
[----:B------:R-:W-:Y:S05]  /*1da0*/  BSSY.RECONVERGENT B0, `(.L_x_14) ;  /* 0x0000077000007945 */ /* 0x000fea0003800200 */
[----:B------:R-:W0:Y:S01]  /*1db0*/  F2F.F32.F64 R17, R16 ;  /* 0x0000001000117310 */ /* 0x000e220000301000 */
[----:B------:R-:W-:-:S07]  /*1dc0*/  DMUL R24, R24, R14 ;  /* 0x0000000e18187228 */ /* 0x000fce0000000000 */
[----:B------:R-:W1:Y:S01]  /*1dd0*/  F2F.F64.F32 R40, R40 ;  /* 0x0000002800287310 */ /* 0x000e620000201800 */
[----:B------:R-:W-:Y:S01]  /*1de0*/  DMUL R24, R12, R24 ;  /* 0x000000180c187228 */ /* 0x000fe20000000000 */
[----:B0-----:R0:W-:Y:S06]  /*1df0*/  STS [R4], R17 ;  /* 0x0000001104007388 */ /* 0x0011ec0000000800 */
[----:B------:R-:W2:Y:S01]  /*1e00*/  F2F.F64.F32 R18, R17 ;  /* 0x0000001100127310 */ /* 0x000ea20000201800 */
[----:B-1----:R-:W-:Y:S02]  /*1e10*/  DFMA R24, R24, R24, R40 ;  /* 0x000000181818722b */ /* 0x002fe40000000028 */
[----:B--2---:R-:W-:-:S08]  /*1e20*/  DMUL R18, R14, R18 ;  /* 0x000000120e127228 */ /* 0x004fd00000000000 */
[----:B------:R-:W-:Y:S01]  /*1e30*/  F2F.F32.F64 R25, R24 ;  /* 0x0000001800197310 */ /* 0x000fe20000301000 */
[----:B------:R-:W-:-:S08]  /*1e40*/  DMUL R18, R12, R18 ;  /* 0x000000120c127228 */ /* 0x000fd00000000000 */
[----:B------:R-:W-:-:S10]  /*1e50*/  DFMA R26, R18, R18, R26 ;  /* 0x00000012121a722b */ /* 0x000fd4000000001a */
[----:B------:R-:W1:Y:S02]  /*1e60*/  F2F.F32.F64 R26, R26 ;  /* 0x0000001a001a7310 */ /* 0x000e640000301000 */
[----:B-1----:R0:W-:Y:S04]  /*1e70*/  STS [R5], R26 ;  /* 0x0000001a05007388 */ /* 0x0021e80000000800 */
[----:B------:R0:W-:Y:S01]  /*1e80*/  STS [R6], R25 ;  /* 0x0000001906007388 */ /* 0x0001e20000000800 */
[----:B------:R-:W-:Y:S05]  /*1e90*/  @P0 BRA `(.L_x_15) ;  /* 0x00000004009c0947 */ /* 0x000fea0003800000 */
[----:B------:R-:W1:Y:S01]  /*1ea0*/  S2UR UR5, SR_CgaCtaId ;  /* 0x00000000000579c3 */ /* 0x000e620000008800 */
[----:B------:R-:W-:Y:S01]  /*1eb0*/  UMOV UR4, 0x400 ;  /* 0x0000040000047882 */ /* 0x000fe20000000000 */
[----:B------:R-:W-:Y:S01]  /*1ec0*/  DMUL R12, R12, R14 ;  /* 0x0000000e0c0c7228 */ /* 0x000fe20000000000 */
[----:B-1----:R-:W-:-:S09]  /*1ed0*/  ULEA UR4, UR5, UR4, 0x18 ;  /* 0x0000000405047291 */ /* 0x002fd2000f8ec0ff */
[----:B------:R-:W1:Y:S02]  /*1ee0*/  LDS R2, [UR4+0x408] ;  /* 0x00040804ff027984 */ /* 0x000e640008000800 */
[----:B-1----:R-:W-:Y:S01]  /*1ef0*/  VIADD R0, R2, 0xf3000000 ;  /* 0xf300000002007836 */ /* 0x002fe20000000000 */
[----:B------:R1:W2:Y:S04]  /*1f00*/  MUFU.RSQ R7, R2 ;  /* 0x0000000200077308 */ /* 0x0002a80000001400 */
[----:B------:R-:W-:-:S13]  /*1f10*/  ISETP.GT.U32.AND P0, PT, R0, 0x727fffff, PT ;  /* 0x727fffff0000780c */ /* 0x000fda0003f04070 */
[----:B-12---:R-:W-:Y:S05]  /*1f20*/  @!P0 BRA `(.L_x_16) ;  /* 0x0000000000188947 */ /* 0x006fea0003800000 */
[----:B------:R-:W-:Y:S01]  /*1f30*/  BSSY.RECONVERGENT B1, `(.L_x_17) ;  /* 0x0000004000017945 */ /* 0x000fe20003800200 */
[----:B------:R-:W-:Y:S02]  /*1f40*/  MOV R40, R2 ;  /* 0x0000000200287202 */ /* 0x000fe40000000f00 */
[----:B------:R-:W-:-:S07]  /*1f50*/  MOV R32, 0x1f70 ;  /* 0x00001f7000207802 */ /* 0x000fce0000000f00 */
[----:B0-----:R-:W-:Y:S05]  /*1f60*/  CALL.REL.NOINC `($__internal_1_$__cuda_sm20_sqrt_rn_f32_slowpath) ;  /* 0x0000000c00007944 */ /* 0x001fea0003c00000 */
[----:B------:R-:W-:Y:S05]  /*1f70*/  BSYNC.RECONVERGENT B1 ;  /* 0x0000000000017941 */ /* 0x000fea0003800200 */
.L_x_17:
[----:B------:R-:W-:Y:S05]  /*1f80*/  BRA `(.L_x_18) ;  /* 0x0000000000107947 */ /* 0x000fea0003800000 */
.L_x_16:
[----:B------:R-:W-:Y:S01]  /*1f90*/  FMUL.FTZ R15, R2, R7 ;  /* 0x00000007020f7220 */ /* 0x000fe20000410000 */
[----:B------:R-:W-:-:S03]  /*1fa0*/  FMUL.FTZ R7, R7, 0.5 ;  /* 0x3f00000007077820 */ /* 0x000fc60000410000 */
[----:B------:R-:W-:-:S04]  /*1fb0*/  FFMA R28, -R15, R15, R2 ;  /* 0x0000000f0f1c7223 */ /* 0x000fc80000000102 */
[----:B------:R-:W-:-:S07]  /*1fc0*/  FFMA R28, R28, R7, R15 ;  /* 0x000000071c1c7223 */ /* 0x000fce000000000f */
.L_x_18:
[----:B------:R-:W1:Y:S01]  /*1fd0*/  F2F.F64.F32 R28, R28 ;  /* 0x0000001c001c7310 */ /* 0x000e620000201800 */
[----:B------:R-:W-:Y:S01]  /*1fe0*/  IMAD.MOV.U32 R14, RZ, RZ, 0x1 ;  /* 0x00000001ff0e7424 */ /* 0x000fe200078e00ff */
[----:B------:R-:W-:Y:S01]  /*1ff0*/  FSETP.GEU.AND P1, PT, |R13|, 6.5827683646048100446e-37, PT ;  /* 0x036000000d00780b */ /* 0x000fe20003f2e200 */
[----:B------:R-:W-:Y:S05]  /*2000*/  BSSY.RECONVERGENT B1, `(.L_x_19) ;  /* 0x0000013000017945 */ /* 0x000fea0003800200 */
[----:B-1----:R-:W0:Y:S02]  /*2010*/  MUFU.RCP64H R15, R29 ;  /* 0x0000001d000f7308 */ /* 0x002e240000001800 */
        /* <DEDUP_REMOVED lines=11> */
[----:B------:R-:W-:Y:S01]  /*20d0*/  IMAD.MOV.U32 R30, RZ, RZ, R12 ;  /* 0x000000ffff1e7224 */ /* 0x000fe200078e000c */
[----:B------:R-:W-:Y:S02]  /*20e0*/  MOV R31, R13 ;  /* 0x0000000d001f7202 */ /* 0x000fe40000000f00 */
[----:B------:R-:W-:-:S07]  /*20f0*/  MOV R0, 0x2110 ;  /* 0x0000211000007802 */ /* 0x000fce0000000f00 */
[----:B------:R-:W-:Y:S05]  /*2100*/  CALL.REL.NOINC `($__internal_0_$__cuda_sm20_div_rn_f64_full) ;  /* 0x00000004002c7944 */ /* 0x000fea0003c00000 */
[----:B------:R-:W-:Y:S02]  /*2110*/  IMAD.MOV.U32 R14, RZ, RZ, R36 ;  /* 0x000000ffff0e7224 */ /* 0x000fe400078e0024 */
[----:B------:R-:W-:-:S07]  /*2120*/  IMAD.MOV.U32 R15, RZ, RZ, R37 ;  /* 0x000000ffff0f7224 */ /* 0x000fce00078e0025 */
.L_x_20:
[----:B------:R-:W-:Y:S05]  /*2130*/  BSYNC.RECONVERGENT B1 ;  /* 0x0000000000017941 */ /* 0x000fea0003800200 */
.L_x_19:
[----:B------:R-:W0:Y:S01]  /*2140*/  S2UR UR5, SR_CgaCtaId ;  /* 0x00000000000579c3 */ /* 0x000e220000008800 */
[----:B------:R-:W-:Y:S02]  /*2150*/  UMOV UR4, 0x400 ;  /* 0x0000040000047882 */ /* 0x000fe40000000000 */
[----:B0-----:R-:W-:-:S09]  /*2160*/  ULEA UR4, UR5, UR4, 0x18 ;  /* 0x0000000405047291 */ /* 0x001fd2000f8ec0ff */
[----:B------:R-:W0:Y:S04]  /*2170*/  LDS R0, [UR4+0x400] ;  /* 0x00040004ff007984 */ /* 0x000e280008000800 */
[----:B------:R-:W1:Y:S01]  /*2180*/  LDS R7, [UR4+0x40c] ;  /* 0x00040c04ff077984 */ /* 0x000e620008000800 */
[----:B0-----:R-:W0:Y:S02]  /*2190*/  F2F.F64.F32 R16, R0 ;  /* 0x0000000000107310 */ /* 0x001e240000201800 */
[----:B0-----:R-:W-:Y:S01]  /*21a0*/  DADD R16, R16, -R14 ;  /* 0x0000000010107229 */ /* 0x001fe2000000080e */
[----:B-1----:R-:W-:-:S05]  /*21b0*/  IADD3 R15, PT, PT, R7, -0xd000000, RZ ;  /* 0xf3000000070f7810 */ /* 0x002fca0007ffe0ff */
[----:B------:R0:W1:Y:S01]  /*21c0*/  MUFU.RSQ R14, R7 ;  /* 0x00000007000e7308 */ /* 0x0000620000001400 */
[----:B------:R-:W-:-:S07]  /*21d0*/  ISETP.GT.U32.AND P0, PT, R15, 0x727fffff, PT ;  /* 0x727fffff0f00780c */ /* 0x000fce0003f04070 */
[----:B------:R-:W2:Y:S02]  /*21e0*/  F2F.F32.F64 R16, R16 ;  /* 0x0000001000107310 */ /* 0x000ea40000301000 */
[----:B--2---:R0:W-:Y:S04]  /*21f0*/  STS [UR4+0x400], R16 ;  /* 0x00040010ff007988 */ /* 0x0041e80008000804 */
[----:B-1----:R-:W-:Y:S05]  /*2200*/  @!P0 BRA `(.L_x_21) ;  /* 0x0000000000188947 */ /* 0x002fea0003800000 */
[----:B------:R-:W-:Y:S01]  /*2210*/  BSSY.RECONVERGENT B1, `(.L_x_22) ;  /* 0x0000004000017945 */ /* 0x000fe20003800200 */
[----:B------:R-:W-:Y:S01]  /*2220*/  IMAD.MOV.U32 R40, RZ, RZ, R7 ;  /* 0x000000ffff287224 */ /* 0x000fe200078e0007 */
[----:B------:R-:W-:-:S07]  /*2230*/  MOV R32, 0x2250 ;  /* 0x0000225000207802 */ /* 0x000fce0000000f00 */
[----:B0-----:R-:W-:Y:S05]  /*2240*/  CALL.REL.NOINC `($__internal_1_$__cuda_sm20_sqrt_rn_f32_slowpath) ;  /* 0x0000000800487944 */ /* 0x001fea0003c00000 */
[----:B------:R-:W-:Y:S05]  /*2250*/  BSYNC.RECONVERGENT B1 ;  /* 0x0000000000017941 */ /* 0x000fea0003800200 */
.L_x_22:
[----:B------:R-:W-:Y:S05]  /*2260*/  BRA `(.L_x_23) ;  /* 0x0000000000107947 */ /* 0x000fea0003800000 */
.L_x_21:
[C---:B------:R-:W-:Y:S01]  /*2270*/  FMUL.FTZ R28, R14.reuse, R7 ;  /* 0x000000070e1c7220 */ /* 0x040fe20000410000 */
[----:B------:R-:W-:-:S03]  /*2280*/  FMUL.FTZ R14, R14, 0.5 ;  /* 0x3f0000000e0e7820 */ /* 0x000fc60000410000 */
[----:B------:R-:W-:-:S04]  /*2290*/  FFMA R15, -R28, R28, R7 ;  /* 0x0000001c1c0f7223 */ /* 0x000fc80000000107 */
[----:B------:R-:W-:-:S07]  /*22a0*/  FFMA R28, R15, R14, R28 ;  /* 0x0000000e0f1c7223 */ /* 0x000fce000000001c */
.L_x_23:
        /* <DEDUP_REMOVED lines=16> */
[----:B------:R-:W-:Y:S01]  /*23b0*/  MOV R30, R12 ;  /* 0x0000000c001e7202 */ /* 0x000fe20000000f00 */
[----:B------:R-:W-:Y:S01]  /*23c0*/  IMAD.MOV.U32 R31, RZ, RZ, R13 ;  /* 0x000000ffff1f7224 */ /* 0x000fe200078e000d */
[----:B------:R-:W-:-:S07]  /*23d0*/  MOV R0, 0x23f0 ;  /* 0x000023f000007802 */ /* 0x000fce0000000f00 */
[----:B------:R-:W-:Y:S05]  /*23e0*/  CALL.REL.NOINC `($__internal_0_$__cuda_sm20_div_rn_f64_full) ;  /* 0x0000000000747944 */ /* 0x000fea0003c00000 */
[----:B------:R-:W-:Y:S01]  /*23f0*/  IMAD.MOV.U32 R14, RZ, RZ, R36 ;  /* 0x000000ffff0e7224 */ /* 0x000fe200078e0024 */
[----:B------:R-:W-:-:S07]  /*2400*/  MOV R15, R37 ;  /* 0x00000025000f7202 */ /* 0x000fce0000000f00 */
.L_x_25:
[----:B------:R-:W-:Y:S05]  /*2410*/  BSYNC.RECONVERGENT B1 ;  /* 0x0000000000017941 */ /* 0x000fea0003800200 */
.L_x_24:
[----:B------:R-:W0:Y:S01]  /*2420*/  S2UR UR5, SR_CgaCtaId ;  /* 0x00000000000579c3 */ /* 0x000e220000008800 */
[----:B------:R-:W-:Y:S01]  /*2430*/  UMOV UR4, 0x400 ;  /* 0x0000040000047882 */ /* 0x000fe20000000000 */
[----:B------:R-:W1:Y:S08]  /*2440*/  F2F.F64.F32 R18, R2 ;  /* 0x0000000200127310 */ /* 0x000e700000201800 */
[----:B------:R-:W2:Y:S01]  /*2450*/  F2F.F64.F32 R24, R7 ;  /* 0x0000000700187310 */ /* 0x000ea20000201800 */
[----:B-1----:R-:W-:-:S07]  /*2460*/  DADD R18, R12, R18 ;  /* 0x000000000c127229 */ /* 0x002fce0000000012 */
[----:B------:R-:W-:Y:S01]  /*2470*/  F2F.F32.F64 R26, R18 ;  /* 0x00000012001a7310 */ /* 0x000fe20000301000 */
[----:B0-----:R-:W-:Y:S01]  /*2480*/  ULEA UR4, UR5, UR4, 0x18 ;  /* 0x0000000405047291 */ /* 0x001fe2000f8ec0ff */
[----:B--2---:R-:W-:-:S06]  /*2490*/  DADD R24, R12, R24 ;  /* 0x000000000c187229 */ /* 0x004fcc0000000018 */
[----:B------:R-:W0:Y:S02]  /*24a0*/  F2F.F32.F64 R27, R24 ;  /* 0x00000018001b7310 */ /* 0x000e240000301000 */
[----:B------:R-:W1:Y:S04]  /*24b0*/  LDS R0, [UR4+0x404] ;  /* 0x00040404ff007984 */ /* 0x000e680008000800 */
[----:B0-----:R2:W-:Y:S02]  /*24c0*/  STS.64 [UR4+0x408], R26 ;  /* 0x0004081aff007988 */ /* 0x0015e40008000a04 */
[----:B-1----:R-:W0:Y:S02]  /*24d0*/  F2F.F64.F32 R16, R0 ;  /* 0x0000000000107310 */ /* 0x002e240000201800 */
[----:B0-----:R-:W-:-:S10]  /*24e0*/  DADD R16, R16, -R14 ;  /* 0x0000000010107229 */ /* 0x001fd4000000080e */
[----:B------:R-:W0:Y:S02]  /*24f0*/  F2F.F32.F64 R16, R16 ;  /* 0x0000001000107310 */ /* 0x000e240000301000 */
[----:B0-----:R2:W-:Y:S02]  /*2500*/  STS [UR4+0x404], R16 ;  /* 0x00040410ff007988 */ /* 0x0015e40008000804 */
.L_x_15:
[----:B------:R-:W-:Y:S05]  /*2510*/  BSYNC.RECONVERGENT B0 ;  /* 0x0000000000007941 */ /* 0x000fea0003800200 */
.L_x_14:
[----:B------:R-:W-:Y:S06]  /*2520*/  BAR.SYNC.DEFER_BLOCKING 0x0 ;  /* 0x0000000000007b1d */ /* 0x000fec0000010000 */
[----:B------:R-:W1:Y:S04]  /*2530*/  LDS R3, [R3] ;  /* 0x0000000003037984 */ /* 0x000e680000000800 */
[----:B------:R-:W3:Y:S04]  /*2540*/  LDS R7, [R4] ;  /* 0x0000000004077984 */ /* 0x000ee80000000800 */
[----:B0-----:R-:W0:Y:S04]  /*2550*/  LDS R5, [R5] ;  /* 0x0000000005057984 */ /* 0x001e280000000800 */
[----:B------:R-:W4:Y:S04]  /*2560*/  LDS R13, [R6] ;  /* 0x00000000060d7984 */ /* 0x000f280000000800 */
[----:B-1----:R-:W-:Y:S04]  /*2570*/  STG.E desc[UR10][R22.64], R3 ;  /* 0x0000000316007986 */ /* 0x002fe8000c10190a */
[----:B---3--:R-:W-:Y:S04]  /*2580*/  STG.E desc[UR10][R20.64], R7 ;  /* 0x0000000714007986 */ /* 0x008fe8000c10190a */
[----:B0-----:R-:W-:Y:S04]  /*2590*/  STG.E desc[UR10][R8.64], R5 ;  /* 0x0000000508007986 */ /* 0x001fe8000c10190a */
[----:B----4-:R-:W-:Y:S01]  /*25a0*/  STG.E desc[UR10][R10.64], R13 ;  /* 0x0000000d0a007986 */ /* 0x010fe2000c10190a */
[----:B------:R-:W-:Y:S05]  /*25b0*/  EXIT ;  /* 0x000000000000794d */ /* 0x000fea0003800000 */
        .weak           $__internal_0_$__cuda_sm20_div_rn_f64_full
        .type           $__internal_0_$__cuda_sm20_div_rn_f64_full,@function
        .size           $__internal_0_$__cuda_sm20_div_rn_f64_full,($__internal_1_$__cuda_sm20_sqrt_rn_f32_slowpath - $__internal_0_$__cuda_sm20_div_rn_f64_full)
$__internal_0_$__cuda_sm20_div_rn_f64_full:
[C---:B------:R-:W-:Y:S01]  /*25c0*/  FSETP.GEU.AND P0, PT, |R29|.reuse, 1.469367938527859385e-39, PT ;  /* 0x001000001d00780b */ /* 0x040fe20003f0e200 */
[----:B------:R-:W-:Y:S01]  /*25d0*/  IMAD.MOV.U32 R32, RZ, RZ, 0x1 ;  /* 0x00000001ff207424 */ /* 0x000fe200078e00ff */
[----:B------:R-:W-:Y:S01]  /*25e0*/  LOP3.LUT R26, R29, 0x800fffff, RZ, 0xc0, !PT ;  /* 0x800fffff1d1a7812 */ /* 0x000fe200078ec0ff */
[----:B------:R-:W-:Y:S01]  /*25f0*/  BSSY.RECONVERGENT B2, `(.L_x_26) ;  /* 0x0000054000027945 */ /* 0x000fe20003800200 */
[C---:B------:R-:W-:Y:S02]  /*2600*/  FSETP.GEU.AND P2, PT, |R31|.reuse, 1.469367938527859385e-39, PT ;  /* 0x001000001f00780b */ /* 0x040fe40003f4e200 */
[----:B------:R-:W-:Y:S01]  /*2610*/  LOP3.LUT R27, R26, 0x3ff00000, RZ, 0xfc, !PT ;  /* 0x3ff000001a1b7812 */ /* 0x000fe200078efcff */
[----:B------:R-:W-:Y:S01]  /*2620*/  IMAD.MOV.U32 R26, RZ, RZ, R28 ;  /* 0x000000ffff1a7224 */ /* 0x000fe200078e001c */
[----:B------:R-:W-:Y:S02]  /*2630*/  LOP3.LUT R41, R31, 0x7ff00000, RZ, 0xc0, !PT ;  /* 0x7ff000001f297812 */ /* 0x000fe400078ec0ff */
[----:B------:R-:W-:-:S02]  /*2640*/  MOV R42, 0x1ca00000 ;  /* 0x1ca00000002a7802 */ /* 0x000fc40000000f00 */
[----:B------:R-:W-:Y:S01]  /*2650*/  LOP3.LUT R44, R29, 0x7ff00000, RZ, 0xc0, !PT ;  /* 0x7ff000001d2c7812 */ /* 0x000fe200078ec0ff */
[----:B------:R-:W-:-:S03]  /*2660*/  @!P0 DMUL R26, R28, 8.98846567431157953865e+307 ;  /* 0x7fe000001c1a8828 */ /* 0x000fc60000000000 */
[----:B------:R-:W-:Y:S01]  /*2670*/  ISETP.GE.U32.AND P1, PT, R41, R44, PT ;  /* 0x0000002c2900720c */ /* 0x000fe20003f26070 */
[----:B------:R-:W-:Y:S01]  /*2680*/  @!P2 IMAD.MOV.U32 R38, RZ, RZ, RZ ;  /* 0x000000ffff26a224 */ /* 0x000fe200078e00ff */
[----:B------:R-:W-:Y:S01]  /*2690*/  @!P2 LOP3.LUT R34, R29, 0x7ff00000, RZ, 0xc0, !PT ;  /* 0x7ff000001d22a812 */ /* 0x000fe200078ec0ff */
[----:B------:R-:W0:Y:S03]  /*26a0*/  MUFU.RCP64H R33, R27 ;  /* 0x0000001b00217308 */ /* 0x000e260000001800 */
[----:B------:R-:W-:Y:S02]  /*26b0*/  @!P2 ISETP.GE.U32.AND P3, PT, R41, R34, PT ;  /* 0x000000222900a20c */ /* 0x000fe40003f66070 */
[----:B------:R-:W-:Y:S02]  /*26c0*/  @!P0 LOP3.LUT R44, R27, 0x7ff00000, RZ, 0xc0, !PT ;  /* 0x7ff000001b2c8812 */ /* 0x000fe400078ec0ff */
[----:B------:R-:W-:Y:S01]  /*26d0*/  @!P2 SEL R35, R42, 0x63400000, !P3 ;  /* 0x634000002a23a807 */ /* 0x000fe20005800000 */
[----:B0-----:R-:W-:-:S08]  /*26e0*/  DFMA R36, R32, -R26, 1 ;  /* 0x3ff000002024742b */ /* 0x001fd0000000081a */
[----:B------:R-:W-:-:S08]  /*26f0*/  DFMA R36, R36, R36, R36 ;  /* 0x000000242424722b */ /* 0x000fd00000000024 */
[----:B------:R-:W-:Y:S01]  /*2700*/  DFMA R36, R32, R36, R32 ;  /* 0x000000242024722b */ /* 0x000fe20000000020 */
[--C-:B------:R-:W-:Y:S02]  /*2710*/  @!P2 LOP3.LUT R32, R35, 0x80000000, R31.reuse, 0xf8, !PT ;  /* 0x800000002320a812 */ /* 0x100fe400078ef81f */
[----:B------:R-:W-:Y:S02]  /*2720*/  SEL R33, R42, 0x63400000, !P1 ;  /* 0x634000002a217807 */ /* 0x000fe40004800000 */
[----:B------:R-:W-:Y:S01]  /*2730*/  @!P2 LOP3.LUT R39, R32, 0x100000, RZ, 0xfc, !PT ;  /* 0x001000002027a812 */ /* 0x000fe200078efcff */
[----:B------:R-:W-:Y:S02]  /*2740*/  IMAD.MOV.U32 R32, RZ, RZ, R30 ;  /* 0x000000ffff207224 */ /* 0x000fe400078e001e */
[----:B------:R-:W-:Y:S01]  /*2750*/  DFMA R34, R36, -R26, 1 ;  /* 0x3ff000002422742b */ /* 0x000fe2000000081a */
[----:B------:R-:W-:-:S06]  /*2760*/  LOP3.LUT R33, R33, 0x800fffff, R31, 0xf8, !PT ;  /* 0x800fffff21217812 */ /* 0x000fcc00078ef81f */
[----:B------:R-:W-:Y:S02]  /*2770*/  @!P2 DFMA R32, R32, 2, -R38 ;  /* 0x400000002020a82b */ /* 0x000fe40000000826 */
[----:B------:R-:W-:-:S08]  /*2780*/  DFMA R34, R36, R34, R36 ;  /* 0x000000222422722b */ /* 0x000fd00000000024 */
[----:B------:R-:W-:-:S08]  /*2790*/  DMUL R36, R34, R32 ;  /* 0x0000002022247228 */ /* 0x000fd00000000000 */
[----:B------:R-:W-:-:S08]  /*27a0*/  DFMA R38, R36, -R26, R32 ;  /* 0x8000001a2426722b */ /* 0x000fd00000000020 */
[----:B------:R-:W-:Y:S01]  /*27b0*/  DFMA R38, R34, R38, R36 ;  /* 0x000000262226722b */ /* 0x000fe20000000024 */
[----:B------:R-:W-:Y:S01]  /*27c0*/  MOV R34, R41 ;  /* 0x0000002900227202 */ /* 0x000fe20000000f00 */
[----:B------:R-:W-:Y:S01]  /*27d0*/  VIADD R36, R44, 0xffffffff ;  /* 0xffffffff2c247836 */ /* 0x000fe20000000000 */
[----:B------:R-:W-:-:S05]  /*27e0*/  @!P2 LOP3.LUT R34, R33, 0x7ff00000, RZ, 0xc0, !PT ;  /* 0x7ff000002122a812 */ /* 0x000fca00078ec0ff */
[----:B------:R-:W-:-:S05]  /*27f0*/  VIADD R35, R34, 0xffffffff ;  /* 0xffffffff22237836 */ /* 0x000fca0000000000 */
[----:B------:R-:W-:-:S04]  /*2800*/  ISETP.GT.U32.AND P0, PT, R35, 0x7feffffe, PT ;  /* 0x7feffffe2300780c */ /* 0x000fc80003f04070 */
[----:B------:R-:W-:-:S13]  /*2810*/  ISETP.GT.U32.OR P0, PT, R36, 0x7feffffe, P0 ;  /* 0x7feffffe2400780c */ /* 0x000fda0000704470 */
[----:B------:R-:W-:Y:S05]  /*2820*/  @P0 BRA `(.L_x_27) ;  /* 0x00000000006c0947 */ /* 0x000fea0003800000 */
[----:B------:R-:W-:-:S04]  /*2830*/  LOP3.LUT R34, R29, 0x7ff00000, RZ, 0xc0, !PT ;  /* 0x7ff000001d227812 */ /* 0x000fc800078ec0ff */
[CC--:B------:R-:W-:Y:S02]  /*2840*/  VIADDMNMX R30, R41.reuse, -R34.reuse, 0xb9600000, !PT ;  /* 0xb9600000291e7446 */ /* 0x0c0fe40007800922 */
[----:B------:R-:W-:Y:S02]  /*2850*/  ISETP.GE.U32.AND P0, PT, R41, R34, PT ;  /* 0x000000222900720c */ /* 0x000fe40003f06070 */
[----:B------:R-:W-:Y:S02]  /*2860*/  VIMNMX R30, PT, PT, R30, 0x46a00000, PT ;  /* 0x46a000001e1e7848 */ /* 0x000fe40003fe0100 */
[----:B------:R-:W-:-:S04]  /*2870*/  SEL R31, R42, 0x63400000, !P0 ;  /* 0x634000002a1f7807 */ /* 0x000fc80004000000 */
[----:B------:R-:W-:Y:S01]  /*2880*/  IADD3 R34, PT, PT, -R31, R30, RZ ;  /* 0x0000001e1f227210 */ /* 0x000fe20007ffe1ff */
[----:B------:R-:W-:-:S04]  /*2890*/  IMAD.MOV.U32 R30, RZ, RZ, RZ ;  /* 0x000000ffff1e7224 */ /* 0x000fc800078e00ff */
[----:B------:R-:W-:-:S06]  /*28a0*/  VIADD R31, R34, 0x7fe00000 ;  /* 0x7fe00000221f7836 */ /* 0x000fcc0000000000 */
[----:B------:R-:W-:-:S10]  /*28b0*/  DMUL R36, R38, R30 ;  /* 0x0000001e26247228 */ /* 0x000fd40000000000 */
[----:B------:R-:W-:-:S13]  /*28c0*/  FSETP.GTU.AND P0, PT, |R37|, 1.469367938527859385e-39, PT ;  /* 0x001000002500780b */ /* 0x000fda0003f0c200 */
[----:B------:R-:W-:Y:S05]  /*28d0*/  @P0 BRA `(.L_x_28) ;  /* 0x0000000000940947 */ /* 0x000fea0003800000 */
[----:B------:R-:W-:Y:S01]  /*28e0*/  DFMA R26, R38, -R26, R32 ;  /* 0x8000001a261a722b */ /* 0x000fe20000000020 */
[----:B------:R-:W-:-:S09]  /*28f0*/  MOV R30, RZ ;  /* 0x000000ff001e7202 */ /* 0x000fd20000000f00 */
[C---:B------:R-:W-:Y:S02]  /*2900*/  FSETP.NEU.AND P0, PT, R27.reuse, RZ, PT ;  /* 0x000000ff1b00720b */ /* 0x040fe40003f0d000 */
[----:B------:R-:W-:-:S04]  /*2910*/  LOP3.LUT R29, R27, 0x80000000, R29, 0x48, !PT ;  /* 0x800000001b1d7812 */ /* 0x000fc800078e481d */
[----:B------:R-:W-:-:S07]  /*2920*/  LOP3.LUT R31, R29, R31, RZ, 0xfc, !PT ;  /* 0x0000001f1d1f7212 */ /* 0x000fce00078efcff */
[----:B------:R-:W-:Y:S05]  /*2930*/  @!P0 BRA `(.L_x_28) ;  /* 0x00000000007c8947 */ /* 0x000fea0003800000 */
[----:B------:R-:W-:Y:S01]  /*2940*/  IMAD.MOV R27, RZ, RZ, -R34 ;  /* 0x000000ffff1b7224 */ /* 0x000fe200078e0a22 */
[----:B------:R-:W-:Y:S01]  /*2950*/  DMUL.RP R30, R38, R30 ;  /* 0x0000001e261e7228 */ /* 0x000fe20000008000 */
[----:B------:R-:W-:-:S06]  /*2960*/  IMAD.MOV.U32 R26, RZ, RZ, RZ ;  /* 0x000000ffff1a7224 */ /* 0x000fcc00078e00ff */
[----:B------:R-:W-:-:S03]  /*2970*/  DFMA R26, R36, -R26, R38 ;  /* 0x8000001a241a722b */ /* 0x000fc60000000026 */
[----:B------:R-:W-:-:S03]  /*2980*/  LOP3.LUT R29, R31, R29, RZ, 0x3c, !PT ;  /* 0x0000001d1f1d7212 */ /* 0x000fc600078e3cff */
[----:B------:R-:W-:-:S04]  /*2990*/  IADD3 R26, PT, PT, -R34, -0x43300000, RZ ;  /* 0xbcd00000221a7810 */ /* 0x000fc80007ffe1ff */
[----:B------:R-:W-:-:S04]  /*29a0*/  FSETP.NEU.AND P0, PT, |R27|, R26, PT ;  /* 0x0000001a1b00720b */ /* 0x000fc80003f0d200 */
[----:B------:R-:W-:Y:S02]  /*29b0*/  FSEL R36, R30, R36, !P0 ;  /* 0x000000241e247208 */ /* 0x000fe40004000000 */
[----:B------:R-:W-:Y:S01]  /*29c0*/  FSEL R37, R29, R37, !P0 ;  /* 0x000000251d257208 */ /* 0x000fe20004000000 */
[----:B------:R-:W-:Y:S06]  /*29d0*/  BRA `(.L_x_28) ;  /* 0x0000000000547947 */ /* 0x000fec0003800000 */
.L_x_27:
[----:B------:R-:W-:-:S14]  /*29e0*/  DSETP.NAN.AND P0, PT, R30, R30, PT ;  /* 0x0000001e1e00722a */ /* 0x000fdc0003f08000 */
[----:B------:R-:W-:Y:S05]  /*29f0*/  @P0 BRA `(.L_x_29) ;  /* 0x0000000000440947 */ /* 0x000fea0003800000 */
[----:B------:R-:W-:-:S14]  /*2a00*/  DSETP.NAN.AND P0, PT, R28, R28, PT ;  /* 0x0000001c1c00722a */ /* 0x000fdc0003f08000 */
[----:B------:R-:W-:Y:S05]  /*2a10*/  @P0 BRA `(.L_x_30) ;  /* 0x0000000000300947 */ /* 0x000fea0003800000 */
[----:B------:R-:W-:Y:S01]  /*2a20*/  ISETP.NE.AND P0, PT, R34, R44, PT ;  /* 0x0000002c2200720c */ /* 0x000fe20003f05270 */
[----:B------:R-:W-:Y:S01]  /*2a30*/  IMAD.MOV.U32 R37, RZ, RZ, -0x80000 ;  /* 0xfff80000ff257424 */ /* 0x000fe200078e00ff */
[----:B------:R-:W-:-:S11]  /*2a40*/  MOV R36, 0x0 ;  /* 0x0000000000247802 */ /* 0x000fd60000000f00 */
[----:B------:R-:W-:Y:S05]  /*2a50*/  @!P0 BRA `(.L_x_28) ;  /* 0x0000000000348947 */ /* 0x000fea0003800000 */
[----:B------:R-:W-:Y:S02]  /*2a60*/  ISETP.NE.AND P0, PT, R34, 0x7ff00000, PT ;  /* 0x7ff000002200780c */ /* 0x000fe40003f05270 */
[----:B------:R-:W-:Y:S02]  /*2a70*/  LOP3.LUT R37, R31, 0x80000000, R29, 0x48, !PT ;  /* 0x800000001f257812 */ /* 0x000fe400078e481d */
[----:B------:R-:W-:-:S13]  /*2a80*/  ISETP.EQ.OR P0, PT, R44, RZ, !P0 ;  /* 0x000000ff2c00720c */ /* 0x000fda0004702670 */
[----:B------:R-:W-:Y:S01]  /*2a90*/  @P0 LOP3.LUT R26, R37, 0x7ff00000, RZ, 0xfc, !PT ;  /* 0x7ff00000251a0812 */ /* 0x000fe200078efcff */
[----:B------:R-:W-:Y:S01]  /*2aa0*/  @!P0 IMAD.MOV.U32 R36, RZ, RZ, RZ ;  /* 0x000000ffff248224 */ /* 0x000fe200078e00ff */
[----:B------:R-:W-:-:S03]  /*2ab0*/  @P0 MOV R36, RZ ;  /* 0x000000ff00240202 */ /* 0x000fc60000000f00 */
[----:B------:R-:W-:Y:S01]  /*2ac0*/  @P0 IMAD.MOV.U32 R37, RZ, RZ, R26 ;  /* 0x000000ffff250224 */ /* 0x000fe200078e001a */
[----:B------:R-:W-:Y:S06]  /*2ad0*/  BRA `(.L_x_28) ;  /* 0x0000000000147947 */ /* 0x000fec0003800000 */
.L_x_30:
[----:B------:R-:W-:Y:S01]  /*2ae0*/  LOP3.LUT R37, R29, 0x80000, RZ, 0xfc, !PT ;  /* 0x000800001d257812 */ /* 0x000fe200078efcff */
[----:B------:R-:W-:Y:S01]  /*2af0*/  IMAD.MOV.U32 R36, RZ, RZ, R28 ;  /* 0x000000ffff247224 */ /* 0x000fe200078e001c */
[----:B------:R-:W-:Y:S06]  /*2b00*/  BRA `(.L_x_28) ;  /* 0x0000000000087947 */ /* 0x000fec0003800000 */
.L_x_29:
[----:B------:R-:W-:Y:S02]  /*2b10*/  LOP3.LUT R37, R31, 0x80000, RZ, 0xfc, !PT ;  /* 0x000800001f257812 */ /* 0x000fe400078efcff */
[----:B------:R-:W-:-:S07]  /*2b20*/  MOV R36, R30 ;  /* 0x0000001e00247202 */ /* 0x000fce0000000f00 */
.L_x_28:
[----:B------:R-:W-:Y:S05]  /*2b30*/  BSYNC.RECONVERGENT B2 ;  /* 0x0000000000027941 */ /* 0x000fea0003800200 */
.L_x_26:
[----:B------:R-:W-:Y:S02]  /*2b40*/  HFMA2 R27, -RZ, RZ, 0, 0 ;  /* 0x00000000ff1b7431 */ /* 0x000fe400000001ff */
[----:B------:R-:W-:-:S04]  /*2b50*/  IMAD.MOV.U32 R26, RZ, RZ, R0 ;  /* 0x000000ffff1a7224 */ /* 0x000fc800078e0000 */
[----:B------:R-:W-:Y:S05]  /*2b60*/  RET.REL.NODEC R26 `(_ZN4cuda10fit_kernelENS_11cooc_matrixENS_6matrixES1_S1_S1_i) ;  /* 0xffffffd41a247950 */ /* 0x000fea0003c3ffff */
        .weak           $__internal_1_$__cuda_sm20_sqrt_rn_f32_slowpath
        .type           $__internal_1_$__cuda_sm20_sqrt_rn_f32_slowpath,@function
        .size           $__internal_1_$__cuda_sm20_sqrt_rn_f32_slowpath,($__internal_2_$__cuda_sm3x_div_rn_noftz_f32_slowpath - $__internal_1_$__cuda_sm20_sqrt_rn_f32_slowpath)
$__internal_1_$__cuda_sm20_sqrt_rn_f32_slowpath:
[----:B------:R-:W-:-:S13]  /*2b70*/  LOP3.LUT P0, RZ, R40, 0x7fffffff, RZ, 0xc0, !PT ;  /* 0x7fffffff28ff7812 */ /* 0x000fda000780c0ff */
[----:B------:R-:W-:Y:S01]  /*2b80*/  @!P0 IMAD.MOV.U32 R0, RZ, RZ, R40 ;  /* 0x000000ffff008224 */ /* 0x000fe200078e0028 */
[----:B------:R-:W-:Y:S06]  /*2b90*/  @!P0 BRA `(.L_x_31) ;  /* 0x0000000000408947 */ /* 0x000fec0003800000 */
[----:B------:R-:W-:-:S13]  /*2ba0*/  FSETP.GEU.FTZ.AND P0, PT, R40, RZ, PT ;  /* 0x000000ff2800720b */ /* 0x000fda0003f1e000 */
[----:B------:R-:W-:Y:S01]  /*2bb0*/  @!P0 MOV R0, 0x7fffffff ;  /* 0x7fffffff00008802 */ /* 0x000fe20000000f00 */
[----:B------:R-:W-:Y:S06]  /*2bc0*/  @!P0 BRA `(.L_x_31) ;  /* 0x0000000000348947 */ /* 0x000fec0003800000 */
[----:B------:R-:W-:-:S13]  /*2bd0*/  FSETP.GTU.FTZ.AND P0, PT, |R40|, +INF , PT ;  /* 0x7f8000002800780b */ /* 0x000fda0003f1c200 */
[----:B------:R-:W-:Y:S01]  /*2be0*/  @P0 FADD.FTZ R0, R40, 1 ;  /* 0x3f80000028000421 */ /* 0x000fe20000010000 */
[----:B------:R-:W-:Y:S06]  /*2bf0*/  @P0 BRA `(.L_x_31) ;  /* 0x0000000000280947 */ /* 0x000fec0003800000 */
[----:B------:R-:W-:-:S13]  /*2c00*/  FSETP.NEU.FTZ.AND P0, PT, |R40|, +INF , PT ;  /* 0x7f8000002800780b */ /* 0x000fda0003f1d200 */
[----:B------:R-:W-:-:S04]  /*2c10*/  @P0 FFMA R26, R40, 1.84467440737095516160e+19, RZ ;  /* 0x5f800000281a0823 */ /* 0x000fc800000000ff */
[----:B------:R-:W0:Y:S02]  /*2c20*/  @P0 MUFU.RSQ R27, R26 ;  /* 0x0000001a001b0308 */ /* 0x000e240000001400 */
[----:B0-----:R-:W-:Y:S01]  /*2c30*/  @P0 FMUL.FTZ R29, R26, R27 ;  /* 0x0000001b1a1d0220 */ /* 0x001fe20000410000 */
[----:B------:R-:W-:-:S03]  /*2c40*/  @P0 FMUL.FTZ R27, R27, 0.5 ;  /* 0x3f0000001b1b0820 */ /* 0x000fc60000410000 */
[----:B------:R-:W-:-:S04]  /*2c50*/  @P0 FADD.FTZ R0, -R29, -RZ ;  /* 0x800000ff1d000221 */ /* 0x000fc80000010100 */
[----:B------:R-:W-:Y:S01]  /*2c60*/  @P0 FFMA R28, R29, R0, R26 ;  /* 0x000000001d1c0223 */ /* 0x000fe2000000001a */
[----:B------:R-:W-:-:S03]  /*2c70*/  @!P0 IMAD.MOV.U32 R0, RZ, RZ, R40 ;  /* 0x000000ffff008224 */ /* 0x000fc600078e0028 */
[----:B------:R-:W-:-:S04]  /*2c80*/  @P0 FFMA R27, R28, R27, R29 ;  /* 0x0000001b1c1b0223 */ /* 0x000fc8000000001d */
[----:B------:R-:W-:-:S07]  /*2c90*/  @P0 FMUL.FTZ R0, R27, 2.3283064365386962891e-10 ;  /* 0x2f8000001b000820 */ /* 0x000fce0000410000 */
.L_x_31:
[----:B------:R-:W-:Y:S02]  /*2ca0*/  HFMA2 R27, -RZ, RZ, 0, 0 ;  /* 0x00000000ff1b7431 */ /* 0x000fe400000001ff */
[----:B------:R-:W-:Y:S01]  /*2cb0*/  IMAD.MOV.U32 R26, RZ, RZ, R32 ;  /* 0x000000ffff1a7224 */ /* 0x000fe200078e0020 */
[----:B------:R-:W-:-:S03]  /*2cc0*/  MOV R28, R0 ;  /* 0x00000000001c7202 */ /* 0x000fc60000000f00 */
[----:B------:R-:W-:Y:S05]  /*2cd0*/  RET.REL.NODEC R26 `(_ZN4cuda10fit_kernelENS_11cooc_matrixENS_6matrixES1_S1_S1_i) ;  /* 0xffffffd01ac87950 */ /* 0x000fea0003c3ffff */
        .weak           $__internal_2_$__cuda_sm3x_div_rn_noftz_f32_slowpath
        .type           $__internal_2_$__cuda_sm3x_div_rn_noftz_f32_slowpath,@function
        .size           $__internal_2_$__cuda_sm3x_div_rn_noftz_f32_slowpath,(.L_x_43 - $__internal_2_$__cuda_sm3x_div_rn_noftz_f32_slowpath)
$__internal_2_$__cuda_sm3x_div_rn_noftz_f32_slowpath:
[----:B------:R-:W-:Y:S02]  /*2ce0*/  SHF.R.U32.HI R7, RZ, 0x17, R0 ;  /* 0x00000017ff077819 */ /* 0x000fe40000011600 */
[----:B------:R-:W-:Y:S02]  /*2cf0*/  MOV R13, R0 ;  /* 0x00000000000d7202 */ /* 0x000fe40000000f00 */
[----:B------:R-:W-:-:S05]  /*2d00*/  LOP3.LUT R7, R7, 0xff, RZ, 0xc0, !PT ;  /* 0x000000ff07077812 */ /* 0x000fca00078ec0ff */
[----:B------:R-:W-:-:S05]  /*2d10*/  VIADD R17, R7, 0xffffffff ;  /* 0xffffffff07117836 */ /* 0x000fca0000000000 */
[----:B------:R-:W-:-:S13]  /*2d20*/  ISETP.GT.U32.OR P0, PT, R17, 0xfd, !PT ;  /* 0x000000fd1100780c */ /* 0x000fda0007f04470 */
[----:B------:R-:W-:Y:S01]  /*2d30*/  @!P0 IMAD.MOV.U32 R15, RZ, RZ, RZ ;  /* 0x000000ffff0f8224 */ /* 0x000fe200078e00ff */
[----:B------:R-:W-:Y:S06]  /*2d40*/  @!P0 BRA `(.L_x_32) ;  /* 0x00000000003c8947 */ /* 0x000fec0003800000 */
[----:B------:R-:W-:-:S13]  /*2d50*/  FSETP.GTU.FTZ.AND P0, PT, |R0|, +INF , PT ;  /* 0x7f8000000000780b */ /* 0x000fda0003f1c200 */
[----:B------:R-:W-:Y:S05]  /*2d60*/  @P0 BRA `(.L_x_33) ;  /* 0x0000000400280947 */ /* 0x000fea0003800000 */
[----:B------:R-:W-:-:S05]  /*2d70*/  HFMA2 R16, -RZ, RZ, 2.5625, 0 ;  /* 0x41200000ff107431 */ /* 0x000fca00000001ff */
[----:B------:R-:W-:-:S13]  /*2d80*/  LOP3.LUT P0, RZ, R16, 0x7fffffff, R13, 0xc8, !PT ;  /* 0x7fffffff10ff7812 */ /* 0x000fda000780c80d */
[----:B------:R-:W-:Y:S05]  /*2d90*/  @!P0 BRA `(.L_x_34) ;  /* 0x0000000400148947 */ /* 0x000fea0003800000 */
[----:B------:R-:W-:-:S13]  /*2da0*/  LOP3.LUT P0, RZ, R13, 0x7fffffff, RZ, 0xc0, !PT ;  /* 0x7fffffff0dff7812 */ /* 0x000fda000780c0ff */
[----:B------:R-:W-:Y:S05]  /*2db0*/  @!P0 BRA `(.L_x_35) ;  /* 0x0000000400048947 */ /* 0x000fea0003800000 */
[----:B------:R-:W-:Y:S02]  /*2dc0*/  FSETP.NEU.FTZ.AND P0, PT, |R0|, +INF , PT ;  /* 0x7f8000000000780b */ /* 0x000fe40003f1d200 */
[----:B------:R-:W-:-:S04]  /*2dd0*/  LOP3.LUT P1, RZ, R16, 0x7fffffff, RZ, 0xc0, !PT ;  /* 0x7fffffff10ff7812 */ /* 0x000fc8000782c0ff */
[----:B------:R-:W-:-:S13]  /*2de0*/  PLOP3.LUT P0, PT, P0, P1, PT, 0x2f, 0xf2 ;  /* 0x0000000000f2781c */ /* 0x000fda0000702577 */
[----:B------:R-:W-:Y:S05]  /*2df0*/  @P0 BRA `(.L_x_36) ;  /* 0x0000000000e80947 */ /* 0x000fea0003800000 */
[----:B------:R-:W-:-:S13]  /*2e00*/  ISETP.GE.AND P0, PT, R17, RZ, PT ;  /* 0x000000ff1100720c */ /* 0x000fda0003f06270 */
[----:B------:R-:W-:Y:S02]  /*2e10*/  @P0 IMAD.MOV.U32 R15, RZ, RZ, RZ ;  /* 0x000000ffff0f0224 */ /* 0x000fe400078e00ff */
[----:B------:R-:W-:Y:S01]  /*2e20*/  @!P0 FFMA R13, R0, 1.84467440737095516160e+19, RZ ;  /* 0x5f800000000d8823 */ /* 0x000fe200000000ff */
[----:B------:R-:W-:-:S07]  /*2e30*/  @!P0 MOV R15, 0xffffffc0 ;  /* 0xffffffc0000f8802 */ /* 0x000fce0000000f00 */
.L_x_32:
[----:B------:R-:W-:Y:S01]  /*2e40*/  UMOV UR4, 0x41200000 ;  /* 0x4120000000047882 */ /* 0x000fe20000000000 */
[----:B------:R-:W-:Y:S01]  /*2e50*/  VIADD R16, R7, 0xffffff81 ;  /* 0xffffff8107107836 */ /* 0x000fe20000000000 */
[----:B------:R-:W-:-:S03]  /*2e60*/  UIADD3 UR4, UPT, UPT, UR4, -0x1800000, URZ ;  /* 0xfe80000004047890 */ /* 0x000fc6000fffe0ff */
[----:B------:R-:W-:Y:S01]  /*2e70*/  IMAD R0, R16, -0x800000, R13 ;  /* 0xff80000010007824 */ /* 0x000fe200078e020d */
[----:B------:R-:W-:Y:S02]  /*2e80*/  IADD3 R15, PT, PT, R15, -0x3, R16 ;  /* 0xfffffffd0f0f7810 */ /* 0x000fe40007ffe010 */
[----:B------:R-:W-:-:S03]  /*2e90*/  FADD.FTZ R19, -RZ, -UR4 ;  /* 0x80000004ff137e21 */ /* 0x000fc60008010100 */
[----:B------:R-:W0:Y:S02]  /*2ea0*/  MUFU.RCP R17, UR4 ;  /* 0x0000000400117d08 */ /* 0x000e240008001000 */
[----:B0-----:R-:W-:-:S04]  /*2eb0*/  FFMA R18, R17, R19, 1 ;  /* 0x3f80000011127423 */ /* 0x001fc80000000013 */
[----:B------:R-:W-:-:S04]  /*2ec0*/  FFMA R17, R17, R18, R17 ;  /* 0x0000001211117223 */ /* 0x000fc80000000011 */
[----:B------:R-:W-:-:S04]  /*2ed0*/  FFMA R18, R0, R17, RZ ;  /* 0x0000001100127223 */ /* 0x000fc800000000ff */
[----:B------:R-:W-:-:S04]  /*2ee0*/  FFMA R7, R19, R18, R0 ;  /* 0x0000001213077223 */ /* 0x000fc80000000000 */
[----:B------:R-:W-:-:S04]  /*2ef0*/  FFMA R18, R17, R7, R18 ;  /* 0x0000000711127223 */ /* 0x000fc80000000012 */
[----:B------:R-:W-:-:S04]  /*2f00*/  FFMA R19, R19, R18, R0 ;  /* 0x0000001213137223 */ /* 0x000fc80000000000 */
[----:B------:R-:W-:-:S05]  /*2f10*/  FFMA R7, R17, R19, R18 ;  /* 0x0000001311077223 */ /* 0x000fca0000000012 */
[----:B------:R-:W-:-:S04]  /*2f20*/  SHF.R.U32.HI R0, RZ, 0x17, R7 ;  /* 0x00000017ff007819 */ /* 0x000fc80000011607 */
[----:B------:R-:W-:-:S04]  /*2f30*/  LOP3.LUT R0, R0, 0xff, RZ, 0xc0, !PT ;  /* 0x000000ff00007812 */ /* 0x000fc800078ec0ff */
[----:B------:R-:W-:-:S05]  /*2f40*/  IADD3 R24, PT, PT, R0, R15, RZ ;  /* 0x0000000f00187210 */ /* 0x000fca0007ffe0ff */
[----:B------:R-:W-:-:S05]  /*2f50*/  VIADD R0, R24, 0xffffffff ;  /* 0xffffffff18007836 */ /* 0x000fca0000000000 */
[----:B------:R-:W-:-:S13]  /*2f60*/  ISETP.GE.U32.AND P0, PT, R0, 0xfe, PT ;  /* 0x000000fe0000780c */ /* 0x000fda0003f06070 */
[----:B------:R-:W-:Y:S05]  /*2f70*/  @!P0 BRA `(.L_x_37) ;  /* 0x0000000000808947 */ /* 0x000fea0003800000 */
[----:B------:R-:W-:-:S13]  /*2f80*/  ISETP.GT.AND P0, PT, R24, 0xfe, PT ;  /* 0x000000fe1800780c */ /* 0x000fda0003f04270 */
[----:B------:R-:W-:Y:S05]  /*2f90*/  @P0 BRA `(.L_x_38) ;  /* 0x00000000006c0947 */ /* 0x000fea0003800000 */
[----:B------:R-:W-:-:S13]  /*2fa0*/  ISETP.GE.AND P0, PT, R24, 0x1, PT ;  /* 0x000000011800780c */ /* 0x000fda0003f06270 */
[----:B------:R-:W-:Y:S05]  /*2fb0*/  @P0 BRA `(.L_x_39) ;  /* 0x0000000000980947 */ /* 0x000fea0003800000 */
[----:B------:R-:W-:Y:S02]  /*2fc0*/  ISETP.GE.AND P0, PT, R24, -0x18, PT ;  /* 0xffffffe81800780c */ /* 0x000fe40003f06270 */
[----:B------:R-:W-:-:S11]  /*2fd0*/  LOP3.LUT R7, R7, 0x80000000, RZ, 0xc0, !PT ;  /* 0x8000000007077812 */ /* 0x000fd600078ec0ff */
[----:B------:R-:W-:Y:S05]  /*2fe0*/  @!P0 BRA `(.L_x_39) ;  /* 0x00000000008c8947 */ /* 0x000fea0003800000 */
[CC--:B------:R-:W-:Y:S01]  /*2ff0*/  FFMA.RZ R0, R17.reuse, R19.reuse, R18 ;  /* 0x0000001311007223 */ /* 0x0c0fe2000000c012 */
[C---:B------:R-:W-:Y:S01]  /*3000*/  IADD3 R16, PT, PT, R24.reuse, 0x20, RZ ;  /* 0x0000002018107810 */ /* 0x040fe20007ffe0ff */
[----:B------:R-:W-:Y:S01]  /*3010*/  IMAD.MOV R15, RZ, RZ, -R24 ;  /* 0x000000ffff0f7224 */ /* 0x000fe200078e0a18 */
[----:B------:R-:W-:Y:S02]  /*3020*/  ISETP.NE.AND P2, PT, R24, RZ, PT ;  /* 0x000000ff1800720c */ /* 0x000fe40003f45270 */
[----:B------:R-:W-:Y:S01]  /*3030*/  LOP3.LUT R13, R0, 0x7fffff, RZ, 0xc0, !PT ;  /* 0x007fffff000d7812 */ /* 0x000fe200078ec0ff */
[CCC-:B------:R-:W-:Y:S01]  /*3040*/  FFMA.RP R0, R17.reuse, R19.reuse, R18.reuse ;  /* 0x0000001311007223 */ /* 0x1c0fe20000008012 */
[----:B------:R-:W-:Y:S01]  /*3050*/  FFMA.RM R17, R17, R19, R18 ;  /* 0x0000001311117223 */ /* 0x000fe20000004012 */
[----:B------:R-:W-:Y:S02]  /*3060*/  ISETP.NE.AND P1, PT, R24, RZ, PT ;  /* 0x000000ff1800720c */ /* 0x000fe40003f25270 */
[----:B------:R-:W-:-:S02]  /*3070*/  LOP3.LUT R13, R13, 0x800000, RZ, 0xfc, !PT ;  /* 0x008000000d0d7812 */ /* 0x000fc400078efcff */
[----:B------:R-:W-:Y:S02]  /*3080*/  FSETP.NEU.FTZ.AND P0, PT, R0, R17, PT ;  /* 0x000000110000720b */ /* 0x000fe40003f1d000 */
[----:B------:R-:W-:Y:S02]  /*3090*/  SHF.L.U32 R16, R13, R16, RZ ;  /* 0x000000100d107219 */ /* 0x000fe400000006ff */
[----:B------:R-:W-:Y:S02]  /*30a0*/  SEL R0, R15, RZ, P2 ;  /* 0x000000ff0f007207 */ /* 0x000fe40001000000 */
[----:B------:R-:W-:Y:S02]  /*30b0*/  ISETP.NE.AND P1, PT, R16, RZ, P1 ;  /* 0x000000ff1000720c */ /* 0x000fe40000f25270 */
[----:B------:R-:W-:Y:S02]  /*30c0*/  SHF.R.U32.HI R0, RZ, R0, R13 ;  /* 0x00000000ff007219 */ /* 0x000fe4000001160d */
[----:B------:R-:W-:-:S02]  /*30d0*/  PLOP3.LUT P0, PT, P0, P1, PT, 0xf8, 0x8f ;  /* 0x00000000008f781c */ /* 0x000fc40000703f70 */
[----:B------:R-:W-:Y:S02]  /*30e0*/  SHF.R.U32.HI R16, RZ, 0x1, R0 ;  /* 0x00000001ff107819 */ /* 0x000fe40000011600 */
[----:B------:R-:W-:-:S04]  /*30f0*/  SEL R13, RZ, 0x1, !P0 ;  /* 0x00000001ff0d7807 */ /* 0x000fc80004000000 */
[----:B------:R-:W-:-:S04]  /*3100*/  LOP3.LUT R13, R13, 0x1, R16, 0xf8, !PT ;  /* 0x000000010d0d7812 */ /* 0x000fc800078ef810 */
[----:B------:R-:W-:-:S04]  /*3110*/  LOP3.LUT R13, R13, R0, RZ, 0xc0, !PT ;  /* 0x000000000d0d7212 */ /* 0x000fc800078ec0ff */
[----:B------:R-:W-:-:S04]  /*3120*/  IADD3 R16, PT, PT, R16, R13, RZ ;  /* 0x0000000d10107210 */ /* 0x000fc80007ffe0ff */
[----:B------:R-:W-:Y:S01]  /*3130*/  LOP3.LUT R7, R16, R7, RZ, 0xfc, !PT ;  /* 0x0000000710077212 */ /* 0x000fe200078efcff */
[----:B------:R-:W-:Y:S06]  /*3140*/  BRA `(.L_x_39) ;  /* 0x0000000000347947 */ /* 0x000fec0003800000 */
.L_x_38:
[----:B------:R-:W-:-:S04]  /*3150*/  LOP3.LUT R7, R7, 0x80000000, RZ, 0xc0, !PT ;  /* 0x8000000007077812 */ /* 0x000fc800078ec0ff */
[----:B------:R-:W-:Y:S01]  /*3160*/  LOP3.LUT R7, R7, 0x7f800000, RZ, 0xfc, !PT ;  /* 0x7f80000007077812 */ /* 0x000fe200078efcff */
[----:B------:R-:W-:Y:S06]  /*3170*/  BRA `(.L_x_39) ;  /* 0x0000000000287947 */ /* 0x000fec0003800000 */
.L_x_37:
[----:B------:R-:W-:Y:S01]  /*3180*/  IMAD R7, R15, 0x800000, R7 ;  /* 0x008000000f077824 */ /* 0x000fe200078e0207 */
[----:B------:R-:W-:Y:S06]  /*3190*/  BRA `(.L_x_39) ;  /* 0x0000000000207947 */ /* 0x000fec0003800000 */
.L_x_36:
[----:B------:R-:W-:-:S04]  /*31a0*/  LOP3.LUT R7, R16, 0x80000000, R13, 0x48, !PT ;  /* 0x8000000010077812 */ /* 0x000fc800078e480d */
[----:B------:R-:W-:Y:S01]  /*31b0*/  LOP3.LUT R7, R7, 0x7f800000, RZ, 0xfc, !PT ;  /* 0x7f80000007077812 */ /* 0x000fe200078efcff */
[----:B------:R-:W-:Y:S06]  /*31c0*/  BRA `(.L_x_39) ;  /* 0x0000000000147947 */ /* 0x000fec0003800000 */
.L_x_35:
[----:B------:R-:W-:Y:S01]  /*31d0*/  LOP3.LUT R7, R16, 0x80000000, R13, 0x48, !PT ;  /* 0x8000000010077812 */ /* 0x000fe200078e480d */
[----:B------:R-:W-:Y:S06]  /*31e0*/  BRA `(.L_x_39) ;  /* 0x00000000000c7947 */ /* 0x000fec0003800000 */
.L_x_34:
[----:B------:R-:W0:Y:S01]  /*31f0*/  MUFU.RSQ R7, -QNAN ;  /* 0xffc0000000077908 */ /* 0x000e220000001400 */
[----:B------:R-:W-:Y:S05]  /*3200*/  BRA `(.L_x_39) ;  /* 0x0000000000047947 */ /* 0x000fea0003800000 */
.L_x_33:
[----:B------:R-:W-:-:S07]  /*3210*/  FADD.FTZ R7, R0, 10 ;  /* 0x4120000000077421 */ /* 0x000fce0000010000 */
.L_x_39:
[----:B------:R-:W-:-:S04]  /*3220*/  HFMA2 R15, -RZ, RZ, 0, 0 ;  /* 0x00000000ff0f7431 */ /* 0x000fc800000001ff */
[----:B0-----:R-:W-:Y:S05]  /*3230*/  RET.REL.NODEC R14 `(_ZN4cuda10fit_kernelENS_11cooc_matrixENS_6matrixES1_S1_S1_i) ;  /* 0xffffffcc0e707950 */ /* 0x001fea0003c3ffff */
.L_x_40:
[----:B------:R-:W-:-:S00]  /*3240*/  BRA `(.L_x_40) ;  /* 0xfffffffc00fc7947 */ /* 0x000fc0000383ffff */
[----:B------:R-:W-:-:S00]  /*3250*/  NOP ;  /* 0x0000000000007918 */ /* 0x000fc00000000000 */
        /* <DEDUP_REMOVED lines=10> */
.L_x_43:


//--------------------- .nv.shared._ZN4cuda10fit_kernelENS_11cooc_matrixENS_6matrixES1_S1_S1_i --------------------------
	.section	.nv.shared._ZN4cuda10fit_kernelENS_11cooc_matrixENS_6matrixES1_S1_S1_i,"aw",@nobits
	.sectionflags	@""
	.align	4
.nv.shared._ZN4cuda10fit_kernelENS_11cooc_matrixENS_6matrixES1_S1_S1_i:
	.zero		2324


//--------------------- .nv.shared.reserved.0     --------------------------
	.section	.nv.shared.reserved.0,"aw",@nobits
	.weak		__nv_reservedSMEM_offset_0_alias
	.size		__nv_reservedSMEM_offset_0_alias, 0, 64
	.other		__nv_reservedSMEM_offset_0_alias,@"STO_CUDA_RESERVED_SHARED STV_DEFAULT"
__nv_reservedSMEM_offset_0_alias:
	.zero		0
	.zero		64


//--------------------- .nv.constant0._ZN4cuda10fit_kernelENS_11cooc_matrixENS_6matrixES1_S1_S1_i --------------------------
	.section	.nv.constant0._ZN4cuda10fit_kernelENS_11cooc_matrixENS_6matrixES1_S1_S1_i,"a",@progbits
	.sectionflags	@""
	.align	4
.nv.constant0._ZN4cuda10fit_kernelENS_11cooc_matrixENS_6matrixES1_S1_S1_i:
	.zero		1012


//--------------------- SYMBOLS --------------------------

	.type		.nv.reservedSmem.offset0,@object
	.size		.nv.reservedSmem.offset0,0x4
	.type		.nv.reservedSmem.cap,@object
	.size		.nv.reservedSmem.cap,0x4
